//
// Generated by NVIDIA NVVM Compiler
//
// Compiler Build ID: CL-36424714
// Cuda compilation tools, release 13.0, V13.0.88
// Based on NVVM 20.0.0
//

.version 9.0
.target sm_100
.address_size 64

	// .globl	_Z15test_make_char1v
.global .align 1 .b8 _ZN34_INTERNAL_5c03c72f_4_k_cu_5a6e0c734cuda3std3__45__cpo5beginE[1];
.global .align 1 .b8 _ZN34_INTERNAL_5c03c72f_4_k_cu_5a6e0c734cuda3std3__45__cpo3endE[1];
.global .align 1 .b8 _ZN34_INTERNAL_5c03c72f_4_k_cu_5a6e0c734cuda3std3__45__cpo6cbeginE[1];
.global .align 1 .b8 _ZN34_INTERNAL_5c03c72f_4_k_cu_5a6e0c734cuda3std3__45__cpo4cendE[1];
.global .align 1 .b8 _ZN34_INTERNAL_5c03c72f_4_k_cu_5a6e0c734cuda3std3__45__cpo6rbeginE[1];
.global .align 1 .b8 _ZN34_INTERNAL_5c03c72f_4_k_cu_5a6e0c734cuda3std3__45__cpo4rendE[1];
.global .align 1 .b8 _ZN34_INTERNAL_5c03c72f_4_k_cu_5a6e0c734cuda3std3__45__cpo7crbeginE[1];
.global .align 1 .b8 _ZN34_INTERNAL_5c03c72f_4_k_cu_5a6e0c734cuda3std3__45__cpo5crendE[1];
.global .align 1 .b8 _ZN34_INTERNAL_5c03c72f_4_k_cu_5a6e0c734cuda3std3__436_GLOBAL__N__5c03c72f_4_k_cu_5a6e0c736ignoreE[1];
.global .align 1 .b8 _ZN34_INTERNAL_5c03c72f_4_k_cu_5a6e0c734cuda3std3__419piecewise_constructE[1];
.global .align 1 .b8 _ZN34_INTERNAL_5c03c72f_4_k_cu_5a6e0c734cuda3std3__48in_placeE[1];
.global .align 1 .b8 _ZN34_INTERNAL_5c03c72f_4_k_cu_5a6e0c734cuda3std3__420unreachable_sentinelE[1];
.global .align 1 .b8 _ZN34_INTERNAL_5c03c72f_4_k_cu_5a6e0c734cuda3std3__47nulloptE[1];
.global .align 1 .b8 _ZN34_INTERNAL_5c03c72f_4_k_cu_5a6e0c734cuda3std3__48unexpectE[1];
.global .align 1 .b8 _ZN34_INTERNAL_5c03c72f_4_k_cu_5a6e0c734cuda3std6ranges3__45__cpo4swapE[1];
.global .align 1 .b8 _ZN34_INTERNAL_5c03c72f_4_k_cu_5a6e0c734cuda3std6ranges3__45__cpo9iter_moveE[1];
.global .align 1 .b8 _ZN34_INTERNAL_5c03c72f_4_k_cu_5a6e0c734cuda3std6ranges3__45__cpo5beginE[1];
.global .align 1 .b8 _ZN34_INTERNAL_5c03c72f_4_k_cu_5a6e0c734cuda3std6ranges3__45__cpo3endE[1];
.global .align 1 .b8 _ZN34_INTERNAL_5c03c72f_4_k_cu_5a6e0c734cuda3std6ranges3__45__cpo6cbeginE[1];
.global .align 1 .b8 _ZN34_INTERNAL_5c03c72f_4_k_cu_5a6e0c734cuda3std6ranges3__45__cpo4cendE[1];
.global .align 1 .b8 _ZN34_INTERNAL_5c03c72f_4_k_cu_5a6e0c734cuda3std6ranges3__45__cpo7advanceE[1];
.global .align 1 .b8 _ZN34_INTERNAL_5c03c72f_4_k_cu_5a6e0c734cuda3std6ranges3__45__cpo9iter_swapE[1];
.global .align 1 .b8 _ZN34_INTERNAL_5c03c72f_4_k_cu_5a6e0c734cuda3std6ranges3__45__cpo4nextE[1];
.global .align 1 .b8 _ZN34_INTERNAL_5c03c72f_4_k_cu_5a6e0c734cuda3std6ranges3__45__cpo4prevE[1];
.global .align 1 .b8 _ZN34_INTERNAL_5c03c72f_4_k_cu_5a6e0c734cuda3std6ranges3__45__cpo4dataE[1];
.global .align 1 .b8 _ZN34_INTERNAL_5c03c72f_4_k_cu_5a6e0c734cuda3std6ranges3__45__cpo5cdataE[1];
.global .align 1 .b8 _ZN34_INTERNAL_5c03c72f_4_k_cu_5a6e0c734cuda3std6ranges3__45__cpo4sizeE[1];
.global .align 1 .b8 _ZN34_INTERNAL_5c03c72f_4_k_cu_5a6e0c734cuda3std6ranges3__45__cpo5ssizeE[1];
.global .align 1 .b8 _ZN34_INTERNAL_5c03c72f_4_k_cu_5a6e0c734cuda3std6ranges3__45__cpo8distanceE[1];
.global .align 1 .b8 _ZN34_INTERNAL_5c03c72f_4_k_cu_5a6e0c736thrust24THRUST_300001_SM_1000_NS6system6detail10sequential3seqE[1];
.global .align 1 .b8 _ZN34_INTERNAL_5c03c72f_4_k_cu_5a6e0c736thrust24THRUST_300001_SM_1000_NS12placeholders2_1E[1];
.global .align 1 .b8 _ZN34_INTERNAL_5c03c72f_4_k_cu_5a6e0c736thrust24THRUST_300001_SM_1000_NS12placeholders2_2E[1];
.global .align 1 .b8 _ZN34_INTERNAL_5c03c72f_4_k_cu_5a6e0c736thrust24THRUST_300001_SM_1000_NS12placeholders2_3E[1];
.global .align 1 .b8 _ZN34_INTERNAL_5c03c72f_4_k_cu_5a6e0c736thrust24THRUST_300001_SM_1000_NS12placeholders2_4E[1];
.global .align 1 .b8 _ZN34_INTERNAL_5c03c72f_4_k_cu_5a6e0c736thrust24THRUST_300001_SM_1000_NS12placeholders2_5E[1];
.global .align 1 .b8 _ZN34_INTERNAL_5c03c72f_4_k_cu_5a6e0c736thrust24THRUST_300001_SM_1000_NS12placeholders2_6E[1];
.global .align 1 .b8 _ZN34_INTERNAL_5c03c72f_4_k_cu_5a6e0c736thrust24THRUST_300001_SM_1000_NS12placeholders2_7E[1];
.global .align 1 .b8 _ZN34_INTERNAL_5c03c72f_4_k_cu_5a6e0c736thrust24THRUST_300001_SM_1000_NS12placeholders2_8E[1];
.global .align 1 .b8 _ZN34_INTERNAL_5c03c72f_4_k_cu_5a6e0c736thrust24THRUST_300001_SM_1000_NS12placeholders2_9E[1];
.global .align 1 .b8 _ZN34_INTERNAL_5c03c72f_4_k_cu_5a6e0c736thrust24THRUST_300001_SM_1000_NS12placeholders3_10E[1];

.visible .entry _Z15test_make_char1v()
{
	.reg .pred 	%p<5>;
	.reg .b16 	%rs<13>;
	.reg .b32 	%r<31>;

	// begin inline asm
	mov.u32 %r1, %laneid;
	// end inline asm
	mov.b32 	%r4, 1;
	mov.b32 	%r25, 31;
	mov.b32 	%r26, -1;
	// begin inline asm
	shfl.sync.down.b32 %r2, %r4, %r4, %r25, %r26;
	// end inline asm
	setp.gt.s32 	%p1, %r1, 30;
	cvt.u16.u32 	%rs1, %r2;
	add.s16 	%rs2, %rs1, 1;
	selp.b16 	%rs3, 1, %rs2, %p1;
	cvt.u32.u16 	%r27, %rs3;
	and.b32  	%r8, %r27, 255;
	mov.b32 	%r9, 2;
	// begin inline asm
	shfl.sync.down.b32 %r7, %r8, %r9, %r25, %r26;
	// end inline asm
	setp.gt.s32 	%p2, %r1, 29;
	cvt.u16.u32 	%rs4, %r7;
	selp.b16 	%rs5, 0, %rs4, %p2;
	add.s16 	%rs6, %rs3, %rs5;
	cvt.u32.u16 	%r28, %rs6;
	and.b32  	%r13, %r28, 255;
	mov.b32 	%r14, 4;
	// begin inline asm
	shfl.sync.down.b32 %r12, %r13, %r14, %r25, %r26;
	// end inline asm
	setp.gt.s32 	%p3, %r1, 27;
	cvt.u16.u32 	%rs7, %r12;
	selp.b16 	%rs8, 0, %rs7, %p3;
	add.s16 	%rs9, %rs6, %rs8;
	cvt.u32.u16 	%r29, %rs9;
	and.b32  	%r18, %r29, 255;
	mov.b32 	%r19, 8;
	// begin inline asm
	shfl.sync.down.b32 %r17, %r18, %r19, %r25, %r26;
	// end inline asm
	setp.gt.s32 	%p4, %r1, 23;
	cvt.u16.u32 	%rs10, %r17;
	selp.b16 	%rs11, 0, %rs10, %p4;
	add.s16 	%rs12, %rs9, %rs11;
	cvt.u32.u16 	%r30, %rs12;
	and.b32  	%r23, %r30, 255;
	mov.b32 	%r24, 16;
	// begin inline asm
	shfl.sync.down.b32 %r22, %r23, %r24, %r25, %r26;
	// end inline asm
	bar.sync 	0;
	ret;

}
	// .globl	_Z15test_make_char2v
.visible .entry _Z15test_make_char2v()
{
	.reg .pred 	%p<5>;
	.reg .b16 	%rs<57>;
	.reg .b32 	%r<32>;

	// begin inline asm
	mov.u32 %r6, %laneid;
	// end inline asm
	mov.b32 	%r8, 513;
	mov.b32 	%r9, 1;
	mov.b32 	%r10, 31;
	mov.b32 	%r11, -1;
	// begin inline asm
	shfl.sync.down.b32 %r7, %r8, %r9, %r10, %r11;
	// end inline asm
	setp.gt.s32 	%p1, %r6, 30;
	mov.b16 	%rs52, 2;
	mov.b16 	%rs51, 1;
	@%p1 bra 	$L__BB1_2;
	cvt.u16.u32 	%rs27, %r7;
	shr.u16 	%rs28, %rs27, 8;
	add.s16 	%rs51, %rs27, 1;
	add.s16 	%rs52, %rs28, 2;
$L__BB1_2:
	shl.b16 	%rs29, %rs52, 8;
	and.b16  	%rs30, %rs51, 255;
	or.b16  	%rs31, %rs30, %rs29;
	cvt.u32.u16 	%r13, %rs31;
	mov.b32 	%r14, 2;
	mov.b32 	%r15, 31;
	mov.b32 	%r16, -1;
	// begin inline asm
	shfl.sync.down.b32 %r12, %r13, %r14, %r15, %r16;
	// end inline asm
	setp.gt.s32 	%p2, %r6, 29;
	@%p2 bra 	$L__BB1_4;
	cvt.u16.u32 	%rs32, %r12;
	shr.u16 	%rs33, %rs32, 8;
	add.s16 	%rs51, %rs32, %rs51;
	add.s16 	%rs52, %rs33, %rs52;
$L__BB1_4:
	shl.b16 	%rs34, %rs52, 8;
	and.b16  	%rs35, %rs51, 255;
	or.b16  	%rs36, %rs35, %rs34;
	cvt.u32.u16 	%r18, %rs36;
	mov.b32 	%r19, 4;
	mov.b32 	%r20, 31;
	mov.b32 	%r21, -1;
	// begin inline asm
	shfl.sync.down.b32 %r17, %r18, %r19, %r20, %r21;
	// end inline asm
	setp.gt.s32 	%p3, %r6, 27;
	@%p3 bra 	$L__BB1_6;
	cvt.u16.u32 	%rs37, %r17;
	shr.u16 	%rs38, %rs37, 8;
	add.s16 	%rs51, %rs37, %rs51;
	add.s16 	%rs52, %rs38, %rs52;
$L__BB1_6:
	shl.b16 	%rs39, %rs52, 8;
	and.b16  	%rs40, %rs51, 255;
	or.b16  	%rs41, %rs40, %rs39;
	cvt.u32.u16 	%r23, %rs41;
	mov.b32 	%r24, 8;
	mov.b32 	%r25, 31;
	mov.b32 	%r26, -1;
	// begin inline asm
	shfl.sync.down.b32 %r22, %r23, %r24, %r25, %r26;
	// end inline asm
	setp.gt.s32 	%p4, %r6, 23;
	@%p4 bra 	$L__BB1_8;
	cvt.u16.u32 	%rs42, %r22;
	shr.u16 	%rs43, %rs42, 8;
	add.s16 	%rs51, %rs42, %rs51;
	add.s16 	%rs52, %rs43, %rs52;
$L__BB1_8:
	shl.b16 	%rs44, %rs52, 8;
	and.b16  	%rs45, %rs51, 255;
	or.b16  	%rs46, %rs45, %rs44;
	cvt.u32.u16 	%r28, %rs46;
	mov.b32 	%r29, 16;
	mov.b32 	%r30, 31;
	mov.b32 	%r31, -1;
	// begin inline asm
	shfl.sync.down.b32 %r27, %r28, %r29, %r30, %r31;
	// end inline asm
	bar.sync 	0;
	ret;

}
	// .globl	_Z15test_make_char3v
.visible .entry _Z15test_make_char3v()
{
	.reg .pred 	%p<5>;
	.reg .b16 	%rs<37>;
	.reg .b32 	%r<89>;

	// begin inline asm
	mov.u32 %r1, %laneid;
	// end inline asm
	mov.b32 	%r14, 1;
	mov.b32 	%r75, 31;
	mov.b32 	%r76, -1;
	// begin inline asm
	shfl.sync.down.b32 %r2, %r14, %r14, %r75, %r76;
	// end inline asm
	cvt.u16.u32 	%rs1, %r2;
	mov.b32 	%r29, 2;
	// begin inline asm
	shfl.sync.down.b32 %r7, %r29, %r14, %r75, %r76;
	// end inline asm
	cvt.u16.u32 	%rs2, %r7;
	mov.b32 	%r13, 3;
	// begin inline asm
	shfl.sync.down.b32 %r12, %r13, %r14, %r75, %r76;
	// end inline asm
	cvt.u16.u32 	%rs3, %r12;
	setp.gt.s32 	%p1, %r1, 30;
	add.s16 	%rs4, %rs1, 1;
	add.s16 	%rs5, %rs2, 2;
	add.s16 	%rs6, %rs3, 3;
	selp.b16 	%rs7, 3, %rs6, %p1;
	selp.b16 	%rs8, 2, %rs5, %p1;
	selp.b16 	%rs9, 1, %rs4, %p1;
	cvt.u32.u16 	%r77, %rs9;
	and.b32  	%r18, %r77, 255;
	// begin inline asm
	shfl.sync.down.b32 %r17, %r18, %r29, %r75, %r76;
	// end inline asm
	cvt.u16.u32 	%rs10, %r17;
	cvt.u32.u16 	%r78, %rs8;
	and.b32  	%r23, %r78, 255;
	// begin inline asm
	shfl.sync.down.b32 %r22, %r23, %r29, %r75, %r76;
	// end inline asm
	cvt.u16.u32 	%rs11, %r22;
	cvt.u32.u16 	%r79, %rs7;
	and.b32  	%r28, %r79, 255;
	// begin inline asm
	shfl.sync.down.b32 %r27, %r28, %r29, %r75, %r76;
	// end inline asm
	cvt.u16.u32 	%rs12, %r27;
	setp.gt.s32 	%p2, %r1, 29;
	selp.b16 	%rs13, 0, %rs10, %p2;
	add.s16 	%rs14, %rs9, %rs13;
	selp.b16 	%rs15, 0, %rs11, %p2;
	add.s16 	%rs16, %rs8, %rs15;
	selp.b16 	%rs17, 0, %rs12, %p2;
	add.s16 	%rs18, %rs7, %rs17;
	cvt.u32.u16 	%r80, %rs14;
	and.b32  	%r33, %r80, 255;
	mov.b32 	%r44, 4;
	// begin inline asm
	shfl.sync.down.b32 %r32, %r33, %r44, %r75, %r76;
	// end inline asm
	cvt.u16.u32 	%rs19, %r32;
	cvt.u32.u16 	%r81, %rs16;
	and.b32  	%r38, %r81, 255;
	// begin inline asm
	shfl.sync.down.b32 %r37, %r38, %r44, %r75, %r76;
	// end inline asm
	cvt.u16.u32 	%rs20, %r37;
	cvt.u32.u16 	%r82, %rs18;
	and.b32  	%r43, %r82, 255;
	// begin inline asm
	shfl.sync.down.b32 %r42, %r43, %r44, %r75, %r76;
	// end inline asm
	cvt.u16.u32 	%rs21, %r42;
	setp.gt.s32 	%p3, %r1, 27;
	selp.b16 	%rs22, 0, %rs19, %p3;
	add.s16 	%rs23, %rs14, %rs22;
	selp.b16 	%rs24, 0, %rs20, %p3;
	add.s16 	%rs25, %rs16, %rs24;
	selp.b16 	%rs26, 0, %rs21, %p3;
	add.s16 	%rs27, %rs18, %rs26;
	cvt.u32.u16 	%r83, %rs23;
	and.b32  	%r48, %r83, 255;
	mov.b32 	%r59, 8;
	// begin inline asm
	shfl.sync.down.b32 %r47, %r48, %r59, %r75, %r76;
	// end inline asm
	cvt.u16.u32 	%rs28, %r47;
	cvt.u32.u16 	%r84, %rs25;
	and.b32  	%r53, %r84, 255;
	// begin inline asm
	shfl.sync.down.b32 %r52, %r53, %r59, %r75, %r76;
	// end inline asm
	cvt.u16.u32 	%rs29, %r52;
	cvt.u32.u16 	%r85, %rs27;
	and.b32  	%r58, %r85, 255;
	// begin inline asm
	shfl.sync.down.b32 %r57, %r58, %r59, %r75, %r76;
	// end inline asm
	cvt.u16.u32 	%rs30, %r57;
	setp.gt.s32 	%p4, %r1, 23;
	selp.b16 	%rs31, 0, %rs28, %p4;
	add.s16 	%rs32, %rs23, %rs31;
	selp.b16 	%rs33, 0, %rs29, %p4;
	add.s16 	%rs34, %rs25, %rs33;
	selp.b16 	%rs35, 0, %rs30, %p4;
	add.s16 	%rs36, %rs27, %rs35;
	cvt.u32.u16 	%r86, %rs32;
	and.b32  	%r63, %r86, 255;
	mov.b32 	%r74, 16;
	// begin inline asm
	shfl.sync.down.b32 %r62, %r63, %r74, %r75, %r76;
	// end inline asm
	cvt.u32.u16 	%r87, %rs34;
	and.b32  	%r68, %r87, 255;
	// begin inline asm
	shfl.sync.down.b32 %r67, %r68, %r74, %r75, %r76;
	// end inline asm
	cvt.u32.u16 	%r88, %rs36;
	and.b32  	%r73, %r88, 255;
	// begin inline asm
	shfl.sync.down.b32 %r72, %r73, %r74, %r75, %r76;
	// end inline asm
	bar.sync 	0;
	ret;

}
	// .globl	_Z15test_make_char4v
.visible .entry _Z15test_make_char4v()
{
	.reg .pred 	%p<5>;
	.reg .b16 	%rs<73>;
	.reg .b32 	%r<80>;

	// begin inline asm
	mov.u32 %r6, %laneid;
	// end inline asm
	mov.b32 	%r8, 67305985;
	mov.b32 	%r9, 1;
	mov.b32 	%r10, 31;
	mov.b32 	%r11, -1;
	// begin inline asm
	shfl.sync.down.b32 %r7, %r8, %r9, %r10, %r11;
	// end inline asm
	setp.gt.s32 	%p1, %r6, 30;
	mov.b16 	%rs61, 1;
	mov.b16 	%rs62, 2;
	mov.b16 	%rs63, 3;
	mov.b16 	%rs64, 4;
	@%p1 bra 	$L__BB3_2;
	shr.u32 	%r12, %r7, 24;
	cvt.u16.u32 	%rs37, %r12;
	{ .reg .b16 tmp; mov.b32 {tmp, %rs38}, %r7; }
	shr.u32 	%r13, %r7, 8;
	cvt.u16.u32 	%rs39, %r13;
	cvt.u16.u32 	%rs40, %r7;
	add.s16 	%rs61, %rs40, 1;
	add.s16 	%rs62, %rs39, 2;
	add.s16 	%rs63, %rs38, 3;
	add.s16 	%rs64, %rs37, 4;
$L__BB3_2:
	cvt.u32.u16 	%r19, %rs64;
	shl.b32 	%r20, %r19, 24;
	cvt.u32.u16 	%r21, %rs63;
	shl.b32 	%r22, %r21, 16;
	and.b32  	%r23, %r22, 16711680;
	or.b32  	%r24, %r23, %r20;
	and.b16  	%rs41, %rs62, 255;
	mul.wide.u16 	%r25, %rs41, 256;
	or.b32  	%r26, %r24, %r25;
	cvt.u32.u16 	%r27, %rs61;
	and.b32  	%r28, %r27, 255;
	or.b32  	%r15, %r26, %r28;
	mov.b32 	%r16, 2;
	mov.b32 	%r17, 31;
	mov.b32 	%r18, -1;
	// begin inline asm
	shfl.sync.down.b32 %r14, %r15, %r16, %r17, %r18;
	// end inline asm
	setp.gt.s32 	%p2, %r6, 29;
	@%p2 bra 	$L__BB3_4;
	shr.u32 	%r29, %r14, 24;
	cvt.u16.u32 	%rs42, %r29;
	{ .reg .b16 tmp; mov.b32 {tmp, %rs43}, %r14; }
	shr.u32 	%r30, %r14, 8;
	cvt.u16.u32 	%rs44, %r30;
	cvt.u16.u32 	%rs45, %r14;
	add.s16 	%rs61, %rs61, %rs45;
	add.s16 	%rs62, %rs62, %rs44;
	add.s16 	%rs63, %rs63, %rs43;
	add.s16 	%rs64, %rs64, %rs42;
$L__BB3_4:
	cvt.u32.u16 	%r36, %rs64;
	shl.b32 	%r37, %r36, 24;
	cvt.u32.u16 	%r38, %rs63;
	shl.b32 	%r39, %r38, 16;
	and.b32  	%r40, %r39, 16711680;
	or.b32  	%r41, %r37, %r40;
	and.b16  	%rs46, %rs62, 255;
	mul.wide.u16 	%r42, %rs46, 256;
	or.b32  	%r43, %r41, %r42;
	cvt.u32.u16 	%r44, %rs61;
	and.b32  	%r45, %r44, 255;
	or.b32  	%r32, %r43, %r45;
	mov.b32 	%r33, 4;
	mov.b32 	%r34, 31;
	mov.b32 	%r35, -1;
	// begin inline asm
	shfl.sync.down.b32 %r31, %r32, %r33, %r34, %r35;
	// end inline asm
	setp.gt.s32 	%p3, %r6, 27;
	@%p3 bra 	$L__BB3_6;
	shr.u32 	%r46, %r31, 24;
	cvt.u16.u32 	%rs47, %r46;
	{ .reg .b16 tmp; mov.b32 {tmp, %rs48}, %r31; }
	shr.u32 	%r47, %r31, 8;
	cvt.u16.u32 	%rs49, %r47;
	cvt.u16.u32 	%rs50, %r31;
	add.s16 	%rs61, %rs61, %rs50;
	add.s16 	%rs62, %rs62, %rs49;
	add.s16 	%rs63, %rs63, %rs48;
	add.s16 	%rs64, %rs64, %rs47;
$L__BB3_6:
	cvt.u32.u16 	%r53, %rs64;
	shl.b32 	%r54, %r53, 24;
	cvt.u32.u16 	%r55, %rs63;
	shl.b32 	%r56, %r55, 16;
	and.b32  	%r57, %r56, 16711680;
	or.b32  	%r58, %r54, %r57;
	and.b16  	%rs51, %rs62, 255;
	mul.wide.u16 	%r59, %rs51, 256;
	or.b32  	%r60, %r58, %r59;
	cvt.u32.u16 	%r61, %rs61;
	and.b32  	%r62, %r61, 255;
	or.b32  	%r49, %r60, %r62;
	mov.b32 	%r50, 8;
	mov.b32 	%r51, 31;
	mov.b32 	%r52, -1;
	// begin inline asm
	shfl.sync.down.b32 %r48, %r49, %r50, %r51, %r52;
	// end inline asm
	setp.gt.s32 	%p4, %r6, 23;
	@%p4 bra 	$L__BB3_8;
	shr.u32 	%r63, %r48, 24;
	cvt.u16.u32 	%rs52, %r63;
	{ .reg .b16 tmp; mov.b32 {tmp, %rs53}, %r48; }
	shr.u32 	%r64, %r48, 8;
	cvt.u16.u32 	%rs54, %r64;
	cvt.u16.u32 	%rs55, %r48;
	add.s16 	%rs61, %rs61, %rs55;
	add.s16 	%rs62, %rs62, %rs54;
	add.s16 	%rs63, %rs63, %rs53;
	add.s16 	%rs64, %rs64, %rs52;
$L__BB3_8:
	cvt.u32.u16 	%r70, %rs64;
	shl.b32 	%r71, %r70, 24;
	cvt.u32.u16 	%r72, %rs63;
	shl.b32 	%r73, %r72, 16;
	and.b32  	%r74, %r73, 16711680;
	or.b32  	%r75, %r71, %r74;
	and.b16  	%rs56, %rs62, 255;
	mul.wide.u16 	%r76, %rs56, 256;
	or.b32  	%r77, %r75, %r76;
	cvt.u32.u16 	%r78, %rs61;
	and.b32  	%r79, %r78, 255;
	or.b32  	%r66, %r77, %r79;
	mov.b32 	%r67, 16;
	mov.b32 	%r68, 31;
	mov.b32 	%r69, -1;
	// begin inline asm
	shfl.sync.down.b32 %r65, %r66, %r67, %r68, %r69;
	// end inline asm
	bar.sync 	0;
	ret;

}
	// .globl	_Z16test_make_uchar1v
.visible .entry _Z16test_make_uchar1v()
{
	.reg .pred 	%p<5>;
	.reg .b16 	%rs<13>;
	.reg .b32 	%r<31>;

	// begin inline asm
	mov.u32 %r1, %laneid;
	// end inline asm
	mov.b32 	%r4, 1;
	mov.b32 	%r25, 31;
	mov.b32 	%r26, -1;
	// begin inline asm
	shfl.sync.down.b32 %r2, %r4, %r4, %r25, %r26;
	// end inline asm
	setp.gt.s32 	%p1, %r1, 30;
	cvt.u16.u32 	%rs1, %r2;
	add.s16 	%rs2, %rs1, 1;
	selp.b16 	%rs3, 1, %rs2, %p1;
	cvt.u32.u16 	%r27, %rs3;
	and.b32  	%r8, %r27, 255;
	mov.b32 	%r9, 2;
	// begin inline asm
	shfl.sync.down.b32 %r7, %r8, %r9, %r25, %r26;
	// end inline asm
	setp.gt.s32 	%p2, %r1, 29;
	cvt.u16.u32 	%rs4, %r7;
	selp.b16 	%rs5, 0, %rs4, %p2;
	add.s16 	%rs6, %rs3, %rs5;
	cvt.u32.u16 	%r28, %rs6;
	and.b32  	%r13, %r28, 255;
	mov.b32 	%r14, 4;
	// begin inline asm
	shfl.sync.down.b32 %r12, %r13, %r14, %r25, %r26;
	// end inline asm
	setp.gt.s32 	%p3, %r1, 27;
	cvt.u16.u32 	%rs7, %r12;
	selp.b16 	%rs8, 0, %rs7, %p3;
	add.s16 	%rs9, %rs6, %rs8;
	cvt.u32.u16 	%r29, %rs9;
	and.b32  	%r18, %r29, 255;
	mov.b32 	%r19, 8;
	// begin inline asm
	shfl.sync.down.b32 %r17, %r18, %r19, %r25, %r26;
	// end inline asm
	setp.gt.s32 	%p4, %r1, 23;
	cvt.u16.u32 	%rs10, %r17;
	selp.b16 	%rs11, 0, %rs10, %p4;
	add.s16 	%rs12, %rs9, %rs11;
	cvt.u32.u16 	%r30, %rs12;
	and.b32  	%r23, %r30, 255;
	mov.b32 	%r24, 16;
	// begin inline asm
	shfl.sync.down.b32 %r22, %r23, %r24, %r25, %r26;
	// end inline asm
	bar.sync 	0;
	ret;

}
	// .globl	_Z16test_make_uchar2v
.visible .entry _Z16test_make_uchar2v()
{
	.reg .pred 	%p<5>;
	.reg .b16 	%rs<57>;
	.reg .b32 	%r<32>;

	// begin inline asm
	mov.u32 %r6, %laneid;
	// end inline asm
	mov.b32 	%r8, 513;
	mov.b32 	%r9, 1;
	mov.b32 	%r10, 31;
	mov.b32 	%r11, -1;
	// begin inline asm
	shfl.sync.down.b32 %r7, %r8, %r9, %r10, %r11;
	// end inline asm
	setp.gt.s32 	%p1, %r6, 30;
	mov.b16 	%rs52, 2;
	mov.b16 	%rs51, 1;
	@%p1 bra 	$L__BB5_2;
	cvt.u16.u32 	%rs27, %r7;
	shr.u16 	%rs28, %rs27, 8;
	add.s16 	%rs51, %rs27, 1;
	add.s16 	%rs52, %rs28, 2;
$L__BB5_2:
	shl.b16 	%rs29, %rs52, 8;
	and.b16  	%rs30, %rs51, 255;
	or.b16  	%rs31, %rs30, %rs29;
	cvt.u32.u16 	%r13, %rs31;
	mov.b32 	%r14, 2;
	mov.b32 	%r15, 31;
	mov.b32 	%r16, -1;
	// begin inline asm
	shfl.sync.down.b32 %r12, %r13, %r14, %r15, %r16;
	// end inline asm
	setp.gt.s32 	%p2, %r6, 29;
	@%p2 bra 	$L__BB5_4;
	cvt.u16.u32 	%rs32, %r12;
	shr.u16 	%rs33, %rs32, 8;
	add.s16 	%rs51, %rs32, %rs51;
	add.s16 	%rs52, %rs33, %rs52;
$L__BB5_4:
	shl.b16 	%rs34, %rs52, 8;
	and.b16  	%rs35, %rs51, 255;
	or.b16  	%rs36, %rs35, %rs34;
	cvt.u32.u16 	%r18, %rs36;
	mov.b32 	%r19, 4;
	mov.b32 	%r20, 31;
	mov.b32 	%r21, -1;
	// begin inline asm
	shfl.sync.down.b32 %r17, %r18, %r19, %r20, %r21;
	// end inline asm
	setp.gt.s32 	%p3, %r6, 27;
	@%p3 bra 	$L__BB5_6;
	cvt.u16.u32 	%rs37, %r17;
	shr.u16 	%rs38, %rs37, 8;
	add.s16 	%rs51, %rs37, %rs51;
	add.s16 	%rs52, %rs38, %rs52;
$L__BB5_6:
	shl.b16 	%rs39, %rs52, 8;
	and.b16  	%rs40, %rs51, 255;
	or.b16  	%rs41, %rs40, %rs39;
	cvt.u32.u16 	%r23, %rs41;
	mov.b32 	%r24, 8;
	mov.b32 	%r25, 31;
	mov.b32 	%r26, -1;
	// begin inline asm
	shfl.sync.down.b32 %r22, %r23, %r24, %r25, %r26;
	// end inline asm
	setp.gt.s32 	%p4, %r6, 23;
	@%p4 bra 	$L__BB5_8;
	cvt.u16.u32 	%rs42, %r22;
	shr.u16 	%rs43, %rs42, 8;
	add.s16 	%rs51, %rs42, %rs51;
	add.s16 	%rs52, %rs43, %rs52;
$L__BB5_8:
	shl.b16 	%rs44, %rs52, 8;
	and.b16  	%rs45, %rs51, 255;
	or.b16  	%rs46, %rs45, %rs44;
	cvt.u32.u16 	%r28, %rs46;
	mov.b32 	%r29, 16;
	mov.b32 	%r30, 31;
	mov.b32 	%r31, -1;
	// begin inline asm
	shfl.sync.down.b32 %r27, %r28, %r29, %r30, %r31;
	// end inline asm
	bar.sync 	0;
	ret;

}
	// .globl	_Z16test_make_uchar3v
.visible .entry _Z16test_make_uchar3v()
{
	.reg .pred 	%p<5>;
	.reg .b16 	%rs<37>;
	.reg .b32 	%r<89>;

	// begin inline asm
	mov.u32 %r1, %laneid;
	// end inline asm
	mov.b32 	%r14, 1;
	mov.b32 	%r75, 31;
	mov.b32 	%r76, -1;
	// begin inline asm
	shfl.sync.down.b32 %r2, %r14, %r14, %r75, %r76;
	// end inline asm
	cvt.u16.u32 	%rs1, %r2;
	mov.b32 	%r29, 2;
	// begin inline asm
	shfl.sync.down.b32 %r7, %r29, %r14, %r75, %r76;
	// end inline asm
	cvt.u16.u32 	%rs2, %r7;
	mov.b32 	%r13, 3;
	// begin inline asm
	shfl.sync.down.b32 %r12, %r13, %r14, %r75, %r76;
	// end inline asm
	cvt.u16.u32 	%rs3, %r12;
	setp.gt.s32 	%p1, %r1, 30;
	add.s16 	%rs4, %rs1, 1;
	add.s16 	%rs5, %rs2, 2;
	add.s16 	%rs6, %rs3, 3;
	selp.b16 	%rs7, 3, %rs6, %p1;
	selp.b16 	%rs8, 2, %rs5, %p1;
	selp.b16 	%rs9, 1, %rs4, %p1;
	cvt.u32.u16 	%r77, %rs9;
	and.b32  	%r18, %r77, 255;
	// begin inline asm
	shfl.sync.down.b32 %r17, %r18, %r29, %r75, %r76;
	// end inline asm
	cvt.u16.u32 	%rs10, %r17;
	cvt.u32.u16 	%r78, %rs8;
	and.b32  	%r23, %r78, 255;
	// begin inline asm
	shfl.sync.down.b32 %r22, %r23, %r29, %r75, %r76;
	// end inline asm
	cvt.u16.u32 	%rs11, %r22;
	cvt.u32.u16 	%r79, %rs7;
	and.b32  	%r28, %r79, 255;
	// begin inline asm
	shfl.sync.down.b32 %r27, %r28, %r29, %r75, %r76;
	// end inline asm
	cvt.u16.u32 	%rs12, %r27;
	setp.gt.s32 	%p2, %r1, 29;
	selp.b16 	%rs13, 0, %rs10, %p2;
	add.s16 	%rs14, %rs9, %rs13;
	selp.b16 	%rs15, 0, %rs11, %p2;
	add.s16 	%rs16, %rs8, %rs15;
	selp.b16 	%rs17, 0, %rs12, %p2;
	add.s16 	%rs18, %rs7, %rs17;
	cvt.u32.u16 	%r80, %rs14;
	and.b32  	%r33, %r80, 255;
	mov.b32 	%r44, 4;
	// begin inline asm
	shfl.sync.down.b32 %r32, %r33, %r44, %r75, %r76;
	// end inline asm
	cvt.u16.u32 	%rs19, %r32;
	cvt.u32.u16 	%r81, %rs16;
	and.b32  	%r38, %r81, 255;
	// begin inline asm
	shfl.sync.down.b32 %r37, %r38, %r44, %r75, %r76;
	// end inline asm
	cvt.u16.u32 	%rs20, %r37;
	cvt.u32.u16 	%r82, %rs18;
	and.b32  	%r43, %r82, 255;
	// begin inline asm
	shfl.sync.down.b32 %r42, %r43, %r44, %r75, %r76;
	// end inline asm
	cvt.u16.u32 	%rs21, %r42;
	setp.gt.s32 	%p3, %r1, 27;
	selp.b16 	%rs22, 0, %rs19, %p3;
	add.s16 	%rs23, %rs14, %rs22;
	selp.b16 	%rs24, 0, %rs20, %p3;
	add.s16 	%rs25, %rs16, %rs24;
	selp.b16 	%rs26, 0, %rs21, %p3;
	add.s16 	%rs27, %rs18, %rs26;
	cvt.u32.u16 	%r83, %rs23;
	and.b32  	%r48, %r83, 255;
	mov.b32 	%r59, 8;
	// begin inline asm
	shfl.sync.down.b32 %r47, %r48, %r59, %r75, %r76;
	// end inline asm
	cvt.u16.u32 	%rs28, %r47;
	cvt.u32.u16 	%r84, %rs25;
	and.b32  	%r53, %r84, 255;
	// begin inline asm
	shfl.sync.down.b32 %r52, %r53, %r59, %r75, %r76;
	// end inline asm
	cvt.u16.u32 	%rs29, %r52;
	cvt.u32.u16 	%r85, %rs27;
	and.b32  	%r58, %r85, 255;
	// begin inline asm
	shfl.sync.down.b32 %r57, %r58, %r59, %r75, %r76;
	// end inline asm
	cvt.u16.u32 	%rs30, %r57;
	setp.gt.s32 	%p4, %r1, 23;
	selp.b16 	%rs31, 0, %rs28, %p4;
	add.s16 	%rs32, %rs23, %rs31;
	selp.b16 	%rs33, 0, %rs29, %p4;
	add.s16 	%rs34, %rs25, %rs33;
	selp.b16 	%rs35, 0, %rs30, %p4;
	add.s16 	%rs36, %rs27, %rs35;
	cvt.u32.u16 	%r86, %rs32;
	and.b32  	%r63, %r86, 255;
	mov.b32 	%r74, 16;
	// begin inline asm
	shfl.sync.down.b32 %r62, %r63, %r74, %r75, %r76;
	// end inline asm
	cvt.u32.u16 	%r87, %rs34;
	and.b32  	%r68, %r87, 255;
	// begin inline asm
	shfl.sync.down.b32 %r67, %r68, %r74, %r75, %r76;
	// end inline asm
	cvt.u32.u16 	%r88, %rs36;
	and.b32  	%r73, %r88, 255;
	// begin inline asm
	shfl.sync.down.b32 %r72, %r73, %r74, %r75, %r76;
	// end inline asm
	bar.sync 	0;
	ret;

}
	// .globl	_Z16test_make_uchar4v
.visible .entry _Z16test_make_uchar4v()
{
	.reg .pred 	%p<5>;
	.reg .b16 	%rs<73>;
	.reg .b32 	%r<80>;

	// begin inline asm
	mov.u32 %r6, %laneid;
	// end inline asm
	mov.b32 	%r8, 67305985;
	mov.b32 	%r9, 1;
	mov.b32 	%r10, 31;
	mov.b32 	%r11, -1;
	// begin inline asm
	shfl.sync.down.b32 %r7, %r8, %r9, %r10, %r11;
	// end inline asm
	setp.gt.s32 	%p1, %r6, 30;
	mov.b16 	%rs61, 1;
	mov.b16 	%rs62, 2;
	mov.b16 	%rs63, 3;
	mov.b16 	%rs64, 4;
	@%p1 bra 	$L__BB7_2;
	shr.u32 	%r12, %r7, 24;
	cvt.u16.u32 	%rs37, %r12;
	{ .reg .b16 tmp; mov.b32 {tmp, %rs38}, %r7; }
	shr.u32 	%r13, %r7, 8;
	cvt.u16.u32 	%rs39, %r13;
	cvt.u16.u32 	%rs40, %r7;
	add.s16 	%rs61, %rs40, 1;
	add.s16 	%rs62, %rs39, 2;
	add.s16 	%rs63, %rs38, 3;
	add.s16 	%rs64, %rs37, 4;
$L__BB7_2:
	cvt.u32.u16 	%r19, %rs64;
	shl.b32 	%r20, %r19, 24;
	cvt.u32.u16 	%r21, %rs63;
	shl.b32 	%r22, %r21, 16;
	and.b32  	%r23, %r22, 16711680;
	or.b32  	%r24, %r23, %r20;
	and.b16  	%rs41, %rs62, 255;
	mul.wide.u16 	%r25, %rs41, 256;
	or.b32  	%r26, %r24, %r25;
	cvt.u32.u16 	%r27, %rs61;
	and.b32  	%r28, %r27, 255;
	or.b32  	%r15, %r26, %r28;
	mov.b32 	%r16, 2;
	mov.b32 	%r17, 31;
	mov.b32 	%r18, -1;
	// begin inline asm
	shfl.sync.down.b32 %r14, %r15, %r16, %r17, %r18;
	// end inline asm
	setp.gt.s32 	%p2, %r6, 29;
	@%p2 bra 	$L__BB7_4;
	shr.u32 	%r29, %r14, 24;
	cvt.u16.u32 	%rs42, %r29;
	{ .reg .b16 tmp; mov.b32 {tmp, %rs43}, %r14; }
	shr.u32 	%r30, %r14, 8;
	cvt.u16.u32 	%rs44, %r30;
	cvt.u16.u32 	%rs45, %r14;
	add.s16 	%rs61, %rs61, %rs45;
	add.s16 	%rs62, %rs62, %rs44;
	add.s16 	%rs63, %rs63, %rs43;
	add.s16 	%rs64, %rs64, %rs42;
$L__BB7_4:
	cvt.u32.u16 	%r36, %rs64;
	shl.b32 	%r37, %r36, 24;
	cvt.u32.u16 	%r38, %rs63;
	shl.b32 	%r39, %r38, 16;
	and.b32  	%r40, %r39, 16711680;
	or.b32  	%r41, %r37, %r40;
	and.b16  	%rs46, %rs62, 255;
	mul.wide.u16 	%r42, %rs46, 256;
	or.b32  	%r43, %r41, %r42;
	cvt.u32.u16 	%r44, %rs61;
	and.b32  	%r45, %r44, 255;
	or.b32  	%r32, %r43, %r45;
	mov.b32 	%r33, 4;
	mov.b32 	%r34, 31;
	mov.b32 	%r35, -1;
	// begin inline asm
	shfl.sync.down.b32 %r31, %r32, %r33, %r34, %r35;
	// end inline asm
	setp.gt.s32 	%p3, %r6, 27;
	@%p3 bra 	$L__BB7_6;
	shr.u32 	%r46, %r31, 24;
	cvt.u16.u32 	%rs47, %r46;
	{ .reg .b16 tmp; mov.b32 {tmp, %rs48}, %r31; }
	shr.u32 	%r47, %r31, 8;
	cvt.u16.u32 	%rs49, %r47;
	cvt.u16.u32 	%rs50, %r31;
	add.s16 	%rs61, %rs61, %rs50;
	add.s16 	%rs62, %rs62, %rs49;
	add.s16 	%rs63, %rs63, %rs48;
	add.s16 	%rs64, %rs64, %rs47;
$L__BB7_6:
	cvt.u32.u16 	%r53, %rs64;
	shl.b32 	%r54, %r53, 24;
	cvt.u32.u16 	%r55, %rs63;
	shl.b32 	%r56, %r55, 16;
	and.b32  	%r57, %r56, 16711680;
	or.b32  	%r58, %r54, %r57;
	and.b16  	%rs51, %rs62, 255;
	mul.wide.u16 	%r59, %rs51, 256;
	or.b32  	%r60, %r58, %r59;
	cvt.u32.u16 	%r61, %rs61;
	and.b32  	%r62, %r61, 255;
	or.b32  	%r49, %r60, %r62;
	mov.b32 	%r50, 8;
	mov.b32 	%r51, 31;
	mov.b32 	%r52, -1;
	// begin inline asm
	shfl.sync.down.b32 %r48, %r49, %r50, %r51, %r52;
	// end inline asm
	setp.gt.s32 	%p4, %r6, 23;
	@%p4 bra 	$L__BB7_8;
	shr.u32 	%r63, %r48, 24;
	cvt.u16.u32 	%rs52, %r63;
	{ .reg .b16 tmp; mov.b32 {tmp, %rs53}, %r48; }
	shr.u32 	%r64, %r48, 8;
	cvt.u16.u32 	%rs54, %r64;
	cvt.u16.u32 	%rs55, %r48;
	add.s16 	%rs61, %rs61, %rs55;
	add.s16 	%rs62, %rs62, %rs54;
	add.s16 	%rs63, %rs63, %rs53;
	add.s16 	%rs64, %rs64, %rs52;
$L__BB7_8:
	cvt.u32.u16 	%r70, %rs64;
	shl.b32 	%r71, %r70, 24;
	cvt.u32.u16 	%r72, %rs63;
	shl.b32 	%r73, %r72, 16;
	and.b32  	%r74, %r73, 16711680;
	or.b32  	%r75, %r71, %r74;
	and.b16  	%rs56, %rs62, 255;
	mul.wide.u16 	%r76, %rs56, 256;
	or.b32  	%r77, %r75, %r76;
	cvt.u32.u16 	%r78, %rs61;
	and.b32  	%r79, %r78, 255;
	or.b32  	%r66, %r77, %r79;
	mov.b32 	%r67, 16;
	mov.b32 	%r68, 31;
	mov.b32 	%r69, -1;
	// begin inline asm
	shfl.sync.down.b32 %r65, %r66, %r67, %r68, %r69;
	// end inline asm
	bar.sync 	0;
	ret;

}
	// .globl	_Z16test_make_short1v
.visible .entry _Z16test_make_short1v()
{
	.reg .pred 	%p<5>;
	.reg .b16 	%rs<13>;
	.reg .b32 	%r<27>;

	// begin inline asm
	mov.u32 %r1, %laneid;
	// end inline asm
	mov.b32 	%r4, 1;
	mov.b32 	%r25, 31;
	mov.b32 	%r26, -1;
	// begin inline asm
	shfl.sync.down.b32 %r2, %r4, %r4, %r25, %r26;
	// end inline asm
	setp.gt.s32 	%p1, %r1, 30;
	cvt.u16.u32 	%rs1, %r2;
	add.s16 	%rs2, %rs1, 1;
	selp.b16 	%rs3, 1, %rs2, %p1;
	cvt.u32.u16 	%r8, %rs3;
	mov.b32 	%r9, 2;
	// begin inline asm
	shfl.sync.down.b32 %r7, %r8, %r9, %r25, %r26;
	// end inline asm
	setp.gt.s32 	%p2, %r1, 29;
	cvt.u16.u32 	%rs4, %r7;
	selp.b16 	%rs5, 0, %rs4, %p2;
	add.s16 	%rs6, %rs3, %rs5;
	cvt.u32.u16 	%r13, %rs6;
	mov.b32 	%r14, 4;
	// begin inline asm
	shfl.sync.down.b32 %r12, %r13, %r14, %r25, %r26;
	// end inline asm
	setp.gt.s32 	%p3, %r1, 27;
	cvt.u16.u32 	%rs7, %r12;
	selp.b16 	%rs8, 0, %rs7, %p3;
	add.s16 	%rs9, %rs6, %rs8;
	cvt.u32.u16 	%r18, %rs9;
	mov.b32 	%r19, 8;
	// begin inline asm
	shfl.sync.down.b32 %r17, %r18, %r19, %r25, %r26;
	// end inline asm
	setp.gt.s32 	%p4, %r1, 23;
	cvt.u16.u32 	%rs10, %r17;
	selp.b16 	%rs11, 0, %rs10, %p4;
	add.s16 	%rs12, %rs9, %rs11;
	cvt.u32.u16 	%r23, %rs12;
	mov.b32 	%r24, 16;
	// begin inline asm
	shfl.sync.down.b32 %r22, %r23, %r24, %r25, %r26;
	// end inline asm
	bar.sync 	0;
	ret;

}
	// .globl	_Z16test_make_short2v
.visible .entry _Z16test_make_short2v()
{
	.reg .pred 	%p<5>;
	.reg .b16 	%rs<45>;
	.reg .b32 	%r<32>;

	// begin inline asm
	mov.u32 %r6, %laneid;
	// end inline asm
	mov.b32 	%r8, 131073;
	mov.b32 	%r9, 1;
	mov.b32 	%r10, 31;
	mov.b32 	%r11, -1;
	// begin inline asm
	shfl.sync.down.b32 %r7, %r8, %r9, %r10, %r11;
	// end inline asm
	setp.gt.s32 	%p1, %r6, 30;
	mov.b16 	%rs40, 2;
	mov.b16 	%rs39, 1;
	@%p1 bra 	$L__BB9_2;
	mov.b32 	{%rs27, %rs28}, %r7;
	add.s16 	%rs39, %rs27, 1;
	add.s16 	%rs40, %rs28, 2;
$L__BB9_2:
	mov.b32 	%r13, {%rs39, %rs40};
	mov.b32 	%r14, 2;
	mov.b32 	%r15, 31;
	mov.b32 	%r16, -1;
	// begin inline asm
	shfl.sync.down.b32 %r12, %r13, %r14, %r15, %r16;
	// end inline asm
	setp.gt.s32 	%p2, %r6, 29;
	@%p2 bra 	$L__BB9_4;
	mov.b32 	{%rs29, %rs30}, %r12;
	add.s16 	%rs39, %rs29, %rs39;
	add.s16 	%rs40, %rs30, %rs40;
$L__BB9_4:
	mov.b32 	%r18, {%rs39, %rs40};
	mov.b32 	%r19, 4;
	mov.b32 	%r20, 31;
	mov.b32 	%r21, -1;
	// begin inline asm
	shfl.sync.down.b32 %r17, %r18, %r19, %r20, %r21;
	// end inline asm
	setp.gt.s32 	%p3, %r6, 27;
	@%p3 bra 	$L__BB9_6;
	mov.b32 	{%rs31, %rs32}, %r17;
	add.s16 	%rs39, %rs31, %rs39;
	add.s16 	%rs40, %rs32, %rs40;
$L__BB9_6:
	mov.b32 	%r23, {%rs39, %rs40};
	mov.b32 	%r24, 8;
	mov.b32 	%r25, 31;
	mov.b32 	%r26, -1;
	// begin inline asm
	shfl.sync.down.b32 %r22, %r23, %r24, %r25, %r26;
	// end inline asm
	setp.gt.s32 	%p4, %r6, 23;
	@%p4 bra 	$L__BB9_8;
	mov.b32 	{%rs33, %rs34}, %r22;
	add.s16 	%rs39, %rs33, %rs39;
	add.s16 	%rs40, %rs34, %rs40;
$L__BB9_8:
	mov.b32 	%r28, {%rs39, %rs40};
	mov.b32 	%r29, 16;
	mov.b32 	%r30, 31;
	mov.b32 	%r31, -1;
	// begin inline asm
	shfl.sync.down.b32 %r27, %r28, %r29, %r30, %r31;
	// end inline asm
	bar.sync 	0;
	ret;

}
	// .globl	_Z16test_make_short3v
.visible .entry _Z16test_make_short3v()
{
	.reg .pred 	%p<5>;
	.reg .b16 	%rs<37>;
	.reg .b32 	%r<77>;

	// begin inline asm
	mov.u32 %r1, %laneid;
	// end inline asm
	mov.b32 	%r14, 1;
	mov.b32 	%r75, 31;
	mov.b32 	%r76, -1;
	// begin inline asm
	shfl.sync.down.b32 %r2, %r14, %r14, %r75, %r76;
	// end inline asm
	cvt.u16.u32 	%rs1, %r2;
	mov.b32 	%r29, 2;
	// begin inline asm
	shfl.sync.down.b32 %r7, %r29, %r14, %r75, %r76;
	// end inline asm
	cvt.u16.u32 	%rs2, %r7;
	mov.b32 	%r13, 3;
	// begin inline asm
	shfl.sync.down.b32 %r12, %r13, %r14, %r75, %r76;
	// end inline asm
	cvt.u16.u32 	%rs3, %r12;
	setp.gt.s32 	%p1, %r1, 30;
	add.s16 	%rs4, %rs1, 1;
	add.s16 	%rs5, %rs2, 2;
	add.s16 	%rs6, %rs3, 3;
	selp.b16 	%rs7, 3, %rs6, %p1;
	selp.b16 	%rs8, 2, %rs5, %p1;
	selp.b16 	%rs9, 1, %rs4, %p1;
	cvt.u32.u16 	%r18, %rs9;
	// begin inline asm
	shfl.sync.down.b32 %r17, %r18, %r29, %r75, %r76;
	// end inline asm
	cvt.u16.u32 	%rs10, %r17;
	cvt.u32.u16 	%r23, %rs8;
	// begin inline asm
	shfl.sync.down.b32 %r22, %r23, %r29, %r75, %r76;
	// end inline asm
	cvt.u16.u32 	%rs11, %r22;
	cvt.u32.u16 	%r28, %rs7;
	// begin inline asm
	shfl.sync.down.b32 %r27, %r28, %r29, %r75, %r76;
	// end inline asm
	cvt.u16.u32 	%rs12, %r27;
	setp.gt.s32 	%p2, %r1, 29;
	selp.b16 	%rs13, 0, %rs10, %p2;
	add.s16 	%rs14, %rs9, %rs13;
	selp.b16 	%rs15, 0, %rs11, %p2;
	add.s16 	%rs16, %rs8, %rs15;
	selp.b16 	%rs17, 0, %rs12, %p2;
	add.s16 	%rs18, %rs7, %rs17;
	cvt.u32.u16 	%r33, %rs14;
	mov.b32 	%r44, 4;
	// begin inline asm
	shfl.sync.down.b32 %r32, %r33, %r44, %r75, %r76;
	// end inline asm
	cvt.u16.u32 	%rs19, %r32;
	cvt.u32.u16 	%r38, %rs16;
	// begin inline asm
	shfl.sync.down.b32 %r37, %r38, %r44, %r75, %r76;
	// end inline asm
	cvt.u16.u32 	%rs20, %r37;
	cvt.u32.u16 	%r43, %rs18;
	// begin inline asm
	shfl.sync.down.b32 %r42, %r43, %r44, %r75, %r76;
	// end inline asm
	cvt.u16.u32 	%rs21, %r42;
	setp.gt.s32 	%p3, %r1, 27;
	selp.b16 	%rs22, 0, %rs19, %p3;
	add.s16 	%rs23, %rs14, %rs22;
	selp.b16 	%rs24, 0, %rs20, %p3;
	add.s16 	%rs25, %rs16, %rs24;
	selp.b16 	%rs26, 0, %rs21, %p3;
	add.s16 	%rs27, %rs18, %rs26;
	cvt.u32.u16 	%r48, %rs23;
	mov.b32 	%r59, 8;
	// begin inline asm
	shfl.sync.down.b32 %r47, %r48, %r59, %r75, %r76;
	// end inline asm
	cvt.u16.u32 	%rs28, %r47;
	cvt.u32.u16 	%r53, %rs25;
	// begin inline asm
	shfl.sync.down.b32 %r52, %r53, %r59, %r75, %r76;
	// end inline asm
	cvt.u16.u32 	%rs29, %r52;
	cvt.u32.u16 	%r58, %rs27;
	// begin inline asm
	shfl.sync.down.b32 %r57, %r58, %r59, %r75, %r76;
	// end inline asm
	cvt.u16.u32 	%rs30, %r57;
	setp.gt.s32 	%p4, %r1, 23;
	selp.b16 	%rs31, 0, %rs28, %p4;
	add.s16 	%rs32, %rs23, %rs31;
	selp.b16 	%rs33, 0, %rs29, %p4;
	add.s16 	%rs34, %rs25, %rs33;
	selp.b16 	%rs35, 0, %rs30, %p4;
	add.s16 	%rs36, %rs27, %rs35;
	cvt.u32.u16 	%r63, %rs32;
	mov.b32 	%r74, 16;
	// begin inline asm
	shfl.sync.down.b32 %r62, %r63, %r74, %r75, %r76;
	// end inline asm
	cvt.u32.u16 	%r68, %rs34;
	// begin inline asm
	shfl.sync.down.b32 %r67, %r68, %r74, %r75, %r76;
	// end inline asm
	cvt.u32.u16 	%r73, %rs36;
	// begin inline asm
	shfl.sync.down.b32 %r72, %r73, %r74, %r75, %r76;
	// end inline asm
	bar.sync 	0;
	ret;

}
	// .globl	_Z16test_make_short4v
.visible .entry _Z16test_make_short4v()
{
	.reg .pred 	%p<5>;
	.reg .b16 	%rs<69>;
	.reg .b32 	%r<61>;

	// begin inline asm
	mov.u32 %r10, %laneid;
	// end inline asm
	mov.b32 	%r12, 131073;
	mov.b32 	%r18, 1;
	mov.b32 	%r19, 31;
	mov.b32 	%r20, -1;
	// begin inline asm
	shfl.sync.down.b32 %r11, %r12, %r18, %r19, %r20;
	// end inline asm
	mov.b32 	%r17, 262147;
	// begin inline asm
	shfl.sync.down.b32 %r16, %r17, %r18, %r19, %r20;
	// end inline asm
	setp.gt.s32 	%p1, %r10, 30;
	mov.b16 	%rs57, 1;
	mov.b16 	%rs58, 2;
	mov.b16 	%rs59, 3;
	mov.b16 	%rs60, 4;
	@%p1 bra 	$L__BB11_2;
	mov.b32 	{%rs37, %rs38}, %r16;
	mov.b32 	{%rs39, %rs40}, %r11;
	add.s16 	%rs57, %rs39, 1;
	add.s16 	%rs58, %rs40, 2;
	add.s16 	%rs59, %rs37, 3;
	add.s16 	%rs60, %rs38, 4;
$L__BB11_2:
	mov.b32 	%r22, {%rs57, %rs58};
	mov.b32 	%r27, {%rs59, %rs60};
	mov.b32 	%r28, 2;
	mov.b32 	%r29, 31;
	mov.b32 	%r30, -1;
	// begin inline asm
	shfl.sync.down.b32 %r21, %r22, %r28, %r29, %r30;
	// end inline asm
	// begin inline asm
	shfl.sync.down.b32 %r26, %r27, %r28, %r29, %r30;
	// end inline asm
	setp.gt.s32 	%p2, %r10, 29;
	@%p2 bra 	$L__BB11_4;
	mov.b32 	{%rs41, %rs42}, %r26;
	mov.b32 	{%rs43, %rs44}, %r21;
	add.s16 	%rs57, %rs43, %rs57;
	add.s16 	%rs58, %rs44, %rs58;
	add.s16 	%rs59, %rs41, %rs59;
	add.s16 	%rs60, %rs42, %rs60;
$L__BB11_4:
	mov.b32 	%r32, {%rs57, %rs58};
	mov.b32 	%r37, {%rs59, %rs60};
	mov.b32 	%r38, 4;
	mov.b32 	%r39, 31;
	mov.b32 	%r40, -1;
	// begin inline asm
	shfl.sync.down.b32 %r31, %r32, %r38, %r39, %r40;
	// end inline asm
	// begin inline asm
	shfl.sync.down.b32 %r36, %r37, %r38, %r39, %r40;
	// end inline asm
	setp.gt.s32 	%p3, %r10, 27;
	@%p3 bra 	$L__BB11_6;
	mov.b32 	{%rs45, %rs46}, %r36;
	mov.b32 	{%rs47, %rs48}, %r31;
	add.s16 	%rs57, %rs47, %rs57;
	add.s16 	%rs58, %rs48, %rs58;
	add.s16 	%rs59, %rs45, %rs59;
	add.s16 	%rs60, %rs46, %rs60;
$L__BB11_6:
	mov.b32 	%r42, {%rs57, %rs58};
	mov.b32 	%r47, {%rs59, %rs60};
	mov.b32 	%r48, 8;
	mov.b32 	%r49, 31;
	mov.b32 	%r50, -1;
	// begin inline asm
	shfl.sync.down.b32 %r41, %r42, %r48, %r49, %r50;
	// end inline asm
	// begin inline asm
	shfl.sync.down.b32 %r46, %r47, %r48, %r49, %r50;
	// end inline asm
	setp.gt.s32 	%p4, %r10, 23;
	@%p4 bra 	$L__BB11_8;
	mov.b32 	{%rs49, %rs50}, %r46;
	mov.b32 	{%rs51, %rs52}, %r41;
	add.s16 	%rs57, %rs51, %rs57;
	add.s16 	%rs58, %rs52, %rs58;
	add.s16 	%rs59, %rs49, %rs59;
	add.s16 	%rs60, %rs50, %rs60;
$L__BB11_8:
	mov.b32 	%r52, {%rs57, %rs58};
	mov.b32 	%r57, {%rs59, %rs60};
	mov.b32 	%r58, 16;
	mov.b32 	%r59, 31;
	mov.b32 	%r60, -1;
	// begin inline asm
	shfl.sync.down.b32 %r51, %r52, %r58, %r59, %r60;
	// end inline asm
	// begin inline asm
	shfl.sync.down.b32 %r56, %r57, %r58, %r59, %r60;
	// end inline asm
	bar.sync 	0;
	ret;

}
	// .globl	_Z17test_make_ushort1v
.visible .entry _Z17test_make_ushort1v()
{
	.reg .pred 	%p<5>;
	.reg .b16 	%rs<13>;
	.reg .b32 	%r<27>;

	// begin inline asm
	mov.u32 %r1, %laneid;
	// end inline asm
	mov.b32 	%r4, 1;
	mov.b32 	%r25, 31;
	mov.b32 	%r26, -1;
	// begin inline asm
	shfl.sync.down.b32 %r2, %r4, %r4, %r25, %r26;
	// end inline asm
	setp.gt.s32 	%p1, %r1, 30;
	cvt.u16.u32 	%rs1, %r2;
	add.s16 	%rs2, %rs1, 1;
	selp.b16 	%rs3, 1, %rs2, %p1;
	cvt.u32.u16 	%r8, %rs3;
	mov.b32 	%r9, 2;
	// begin inline asm
	shfl.sync.down.b32 %r7, %r8, %r9, %r25, %r26;
	// end inline asm
	setp.gt.s32 	%p2, %r1, 29;
	cvt.u16.u32 	%rs4, %r7;
	selp.b16 	%rs5, 0, %rs4, %p2;
	add.s16 	%rs6, %rs3, %rs5;
	cvt.u32.u16 	%r13, %rs6;
	mov.b32 	%r14, 4;
	// begin inline asm
	shfl.sync.down.b32 %r12, %r13, %r14, %r25, %r26;
	// end inline asm
	setp.gt.s32 	%p3, %r1, 27;
	cvt.u16.u32 	%rs7, %r12;
	selp.b16 	%rs8, 0, %rs7, %p3;
	add.s16 	%rs9, %rs6, %rs8;
	cvt.u32.u16 	%r18, %rs9;
	mov.b32 	%r19, 8;
	// begin inline asm
	shfl.sync.down.b32 %r17, %r18, %r19, %r25, %r26;
	// end inline asm
	setp.gt.s32 	%p4, %r1, 23;
	cvt.u16.u32 	%rs10, %r17;
	selp.b16 	%rs11, 0, %rs10, %p4;
	add.s16 	%rs12, %rs9, %rs11;
	cvt.u32.u16 	%r23, %rs12;
	mov.b32 	%r24, 16;
	// begin inline asm
	shfl.sync.down.b32 %r22, %r23, %r24, %r25, %r26;
	// end inline asm
	bar.sync 	0;
	ret;

}
	// .globl	_Z17test_make_ushort2v
.visible .entry _Z17test_make_ushort2v()
{
	.reg .pred 	%p<5>;
	.reg .b16 	%rs<45>;
	.reg .b32 	%r<32>;

	// begin inline asm
	mov.u32 %r6, %laneid;
	// end inline asm
	mov.b32 	%r8, 131073;
	mov.b32 	%r9, 1;
	mov.b32 	%r10, 31;
	mov.b32 	%r11, -1;
	// begin inline asm
	shfl.sync.down.b32 %r7, %r8, %r9, %r10, %r11;
	// end inline asm
	setp.gt.s32 	%p1, %r6, 30;
	mov.b16 	%rs40, 2;
	mov.b16 	%rs39, 1;
	@%p1 bra 	$L__BB13_2;
	mov.b32 	{%rs27, %rs28}, %r7;
	add.s16 	%rs39, %rs27, 1;
	add.s16 	%rs40, %rs28, 2;
$L__BB13_2:
	mov.b32 	%r13, {%rs39, %rs40};
	mov.b32 	%r14, 2;
	mov.b32 	%r15, 31;
	mov.b32 	%r16, -1;
	// begin inline asm
	shfl.sync.down.b32 %r12, %r13, %r14, %r15, %r16;
	// end inline asm
	setp.gt.s32 	%p2, %r6, 29;
	@%p2 bra 	$L__BB13_4;
	mov.b32 	{%rs29, %rs30}, %r12;
	add.s16 	%rs39, %rs29, %rs39;
	add.s16 	%rs40, %rs30, %rs40;
$L__BB13_4:
	mov.b32 	%r18, {%rs39, %rs40};
	mov.b32 	%r19, 4;
	mov.b32 	%r20, 31;
	mov.b32 	%r21, -1;
	// begin inline asm
	shfl.sync.down.b32 %r17, %r18, %r19, %r20, %r21;
	// end inline asm
	setp.gt.s32 	%p3, %r6, 27;
	@%p3 bra 	$L__BB13_6;
	mov.b32 	{%rs31, %rs32}, %r17;
	add.s16 	%rs39, %rs31, %rs39;
	add.s16 	%rs40, %rs32, %rs40;
$L__BB13_6:
	mov.b32 	%r23, {%rs39, %rs40};
	mov.b32 	%r24, 8;
	mov.b32 	%r25, 31;
	mov.b32 	%r26, -1;
	// begin inline asm
	shfl.sync.down.b32 %r22, %r23, %r24, %r25, %r26;
	// end inline asm
	setp.gt.s32 	%p4, %r6, 23;
	@%p4 bra 	$L__BB13_8;
	mov.b32 	{%rs33, %rs34}, %r22;
	add.s16 	%rs39, %rs33, %rs39;
	add.s16 	%rs40, %rs34, %rs40;
$L__BB13_8:
	mov.b32 	%r28, {%rs39, %rs40};
	mov.b32 	%r29, 16;
	mov.b32 	%r30, 31;
	mov.b32 	%r31, -1;
	// begin inline asm
	shfl.sync.down.b32 %r27, %r28, %r29, %r30, %r31;
	// end inline asm
	bar.sync 	0;
	ret;

}
	// .globl	_Z17test_make_ushort3v
.visible .entry _Z17test_make_ushort3v()
{
	.reg .pred 	%p<5>;
	.reg .b16 	%rs<37>;
	.reg .b32 	%r<77>;

	// begin inline asm
	mov.u32 %r1, %laneid;
	// end inline asm
	mov.b32 	%r14, 1;
	mov.b32 	%r75, 31;
	mov.b32 	%r76, -1;
	// begin inline asm
	shfl.sync.down.b32 %r2, %r14, %r14, %r75, %r76;
	// end inline asm
	cvt.u16.u32 	%rs1, %r2;
	mov.b32 	%r29, 2;
	// begin inline asm
	shfl.sync.down.b32 %r7, %r29, %r14, %r75, %r76;
	// end inline asm
	cvt.u16.u32 	%rs2, %r7;
	mov.b32 	%r13, 3;
	// begin inline asm
	shfl.sync.down.b32 %r12, %r13, %r14, %r75, %r76;
	// end inline asm
	cvt.u16.u32 	%rs3, %r12;
	setp.gt.s32 	%p1, %r1, 30;
	add.s16 	%rs4, %rs1, 1;
	add.s16 	%rs5, %rs2, 2;
	add.s16 	%rs6, %rs3, 3;
	selp.b16 	%rs7, 3, %rs6, %p1;
	selp.b16 	%rs8, 2, %rs5, %p1;
	selp.b16 	%rs9, 1, %rs4, %p1;
	cvt.u32.u16 	%r18, %rs9;
	// begin inline asm
	shfl.sync.down.b32 %r17, %r18, %r29, %r75, %r76;
	// end inline asm
	cvt.u16.u32 	%rs10, %r17;
	cvt.u32.u16 	%r23, %rs8;
	// begin inline asm
	shfl.sync.down.b32 %r22, %r23, %r29, %r75, %r76;
	// end inline asm
	cvt.u16.u32 	%rs11, %r22;
	cvt.u32.u16 	%r28, %rs7;
	// begin inline asm
	shfl.sync.down.b32 %r27, %r28, %r29, %r75, %r76;
	// end inline asm
	cvt.u16.u32 	%rs12, %r27;
	setp.gt.s32 	%p2, %r1, 29;
	selp.b16 	%rs13, 0, %rs10, %p2;
	add.s16 	%rs14, %rs9, %rs13;
	selp.b16 	%rs15, 0, %rs11, %p2;
	add.s16 	%rs16, %rs8, %rs15;
	selp.b16 	%rs17, 0, %rs12, %p2;
	add.s16 	%rs18, %rs7, %rs17;
	cvt.u32.u16 	%r33, %rs14;
	mov.b32 	%r44, 4;
	// begin inline asm
	shfl.sync.down.b32 %r32, %r33, %r44, %r75, %r76;
	// end inline asm
	cvt.u16.u32 	%rs19, %r32;
	cvt.u32.u16 	%r38, %rs16;
	// begin inline asm
	shfl.sync.down.b32 %r37, %r38, %r44, %r75, %r76;
	// end inline asm
	cvt.u16.u32 	%rs20, %r37;
	cvt.u32.u16 	%r43, %rs18;
	// begin inline asm
	shfl.sync.down.b32 %r42, %r43, %r44, %r75, %r76;
	// end inline asm
	cvt.u16.u32 	%rs21, %r42;
	setp.gt.s32 	%p3, %r1, 27;
	selp.b16 	%rs22, 0, %rs19, %p3;
	add.s16 	%rs23, %rs14, %rs22;
	selp.b16 	%rs24, 0, %rs20, %p3;
	add.s16 	%rs25, %rs16, %rs24;
	selp.b16 	%rs26, 0, %rs21, %p3;
	add.s16 	%rs27, %rs18, %rs26;
	cvt.u32.u16 	%r48, %rs23;
	mov.b32 	%r59, 8;
	// begin inline asm
	shfl.sync.down.b32 %r47, %r48, %r59, %r75, %r76;
	// end inline asm
	cvt.u16.u32 	%rs28, %r47;
	cvt.u32.u16 	%r53, %rs25;
	// begin inline asm
	shfl.sync.down.b32 %r52, %r53, %r59, %r75, %r76;
	// end inline asm
	cvt.u16.u32 	%rs29, %r52;
	cvt.u32.u16 	%r58, %rs27;
	// begin inline asm
	shfl.sync.down.b32 %r57, %r58, %r59, %r75, %r76;
	// end inline asm
	cvt.u16.u32 	%rs30, %r57;
	setp.gt.s32 	%p4, %r1, 23;
	selp.b16 	%rs31, 0, %rs28, %p4;
	add.s16 	%rs32, %rs23, %rs31;
	selp.b16 	%rs33, 0, %rs29, %p4;
	add.s16 	%rs34, %rs25, %rs33;
	selp.b16 	%rs35, 0, %rs30, %p4;
	add.s16 	%rs36, %rs27, %rs35;
	cvt.u32.u16 	%r63, %rs32;
	mov.b32 	%r74, 16;
	// begin inline asm
	shfl.sync.down.b32 %r62, %r63, %r74, %r75, %r76;
	// end inline asm
	cvt.u32.u16 	%r68, %rs34;
	// begin inline asm
	shfl.sync.down.b32 %r67, %r68, %r74, %r75, %r76;
	// end inline asm
	cvt.u32.u16 	%r73, %rs36;
	// begin inline asm
	shfl.sync.down.b32 %r72, %r73, %r74, %r75, %r76;
	// end inline asm
	bar.sync 	0;
	ret;

}
	// .globl	_Z17test_make_ushort4v
.visible .entry _Z17test_make_ushort4v()
{
	.reg .pred 	%p<5>;
	.reg .b16 	%rs<69>;
	.reg .b32 	%r<61>;

	// begin inline asm
	mov.u32 %r10, %laneid;
	// end inline asm
	mov.b32 	%r12, 131073;
	mov.b32 	%r18, 1;
	mov.b32 	%r19, 31;
	mov.b32 	%r20, -1;
	// begin inline asm
	shfl.sync.down.b32 %r11, %r12, %r18, %r19, %r20;
	// end inline asm
	mov.b32 	%r17, 262147;
	// begin inline asm
	shfl.sync.down.b32 %r16, %r17, %r18, %r19, %r20;
	// end inline asm
	setp.gt.s32 	%p1, %r10, 30;
	mov.b16 	%rs57, 1;
	mov.b16 	%rs58, 2;
	mov.b16 	%rs59, 3;
	mov.b16 	%rs60, 4;
	@%p1 bra 	$L__BB15_2;
	mov.b32 	{%rs37, %rs38}, %r16;
	mov.b32 	{%rs39, %rs40}, %r11;
	add.s16 	%rs57, %rs39, 1;
	add.s16 	%rs58, %rs40, 2;
	add.s16 	%rs59, %rs37, 3;
	add.s16 	%rs60, %rs38, 4;
$L__BB15_2:
	mov.b32 	%r22, {%rs57, %rs58};
	mov.b32 	%r27, {%rs59, %rs60};
	mov.b32 	%r28, 2;
	mov.b32 	%r29, 31;
	mov.b32 	%r30, -1;
	// begin inline asm
	shfl.sync.down.b32 %r21, %r22, %r28, %r29, %r30;
	// end inline asm
	// begin inline asm
	shfl.sync.down.b32 %r26, %r27, %r28, %r29, %r30;
	// end inline asm
	setp.gt.s32 	%p2, %r10, 29;
	@%p2 bra 	$L__BB15_4;
	mov.b32 	{%rs41, %rs42}, %r26;
	mov.b32 	{%rs43, %rs44}, %r21;
	add.s16 	%rs57, %rs43, %rs57;
	add.s16 	%rs58, %rs44, %rs58;
	add.s16 	%rs59, %rs41, %rs59;
	add.s16 	%rs60, %rs42, %rs60;
$L__BB15_4:
	mov.b32 	%r32, {%rs57, %rs58};
	mov.b32 	%r37, {%rs59, %rs60};
	mov.b32 	%r38, 4;
	mov.b32 	%r39, 31;
	mov.b32 	%r40, -1;
	// begin inline asm
	shfl.sync.down.b32 %r31, %r32, %r38, %r39, %r40;
	// end inline asm
	// begin inline asm
	shfl.sync.down.b32 %r36, %r37, %r38, %r39, %r40;
	// end inline asm
	setp.gt.s32 	%p3, %r10, 27;
	@%p3 bra 	$L__BB15_6;
	mov.b32 	{%rs45, %rs46}, %r36;
	mov.b32 	{%rs47, %rs48}, %r31;
	add.s16 	%rs57, %rs47, %rs57;
	add.s16 	%rs58, %rs48, %rs58;
	add.s16 	%rs59, %rs45, %rs59;
	add.s16 	%rs60, %rs46, %rs60;
$L__BB15_6:
	mov.b32 	%r42, {%rs57, %rs58};
	mov.b32 	%r47, {%rs59, %rs60};
	mov.b32 	%r48, 8;
	mov.b32 	%r49, 31;
	mov.b32 	%r50, -1;
	// begin inline asm
	shfl.sync.down.b32 %r41, %r42, %r48, %r49, %r50;
	// end inline asm
	// begin inline asm
	shfl.sync.down.b32 %r46, %r47, %r48, %r49, %r50;
	// end inline asm
	setp.gt.s32 	%p4, %r10, 23;
	@%p4 bra 	$L__BB15_8;
	mov.b32 	{%rs49, %rs50}, %r46;
	mov.b32 	{%rs51, %rs52}, %r41;
	add.s16 	%rs57, %rs51, %rs57;
	add.s16 	%rs58, %rs52, %rs58;
	add.s16 	%rs59, %rs49, %rs59;
	add.s16 	%rs60, %rs50, %rs60;
$L__BB15_8:
	mov.b32 	%r52, {%rs57, %rs58};
	mov.b32 	%r57, {%rs59, %rs60};
	mov.b32 	%r58, 16;
	mov.b32 	%r59, 31;
	mov.b32 	%r60, -1;
	// begin inline asm
	shfl.sync.down.b32 %r51, %r52, %r58, %r59, %r60;
	// end inline asm
	// begin inline asm
	shfl.sync.down.b32 %r56, %r57, %r58, %r59, %r60;
	// end inline asm
	bar.sync 	0;
	ret;

}
	// .globl	_Z14test_make_int1v
.visible .entry _Z14test_make_int1v()
{
	.reg .pred 	%p<5>;
	.reg .b32 	%r<31>;

	// begin inline asm
	mov.u32 %r1, %laneid;
	// end inline asm
	mov.b32 	%r4, 1;
	mov.b32 	%r25, 31;
	mov.b32 	%r26, -1;
	// begin inline asm
	shfl.sync.down.b32 %r2, %r4, %r4, %r25, %r26;
	// end inline asm
	setp.gt.s32 	%p1, %r1, 30;
	add.s32 	%r27, %r2, 1;
	selp.b32 	%r8, 1, %r27, %p1;
	mov.b32 	%r9, 2;
	// begin inline asm
	shfl.sync.down.b32 %r7, %r8, %r9, %r25, %r26;
	// end inline asm
	setp.gt.s32 	%p2, %r1, 29;
	selp.b32 	%r28, 0, %r7, %p2;
	add.s32 	%r13, %r8, %r28;
	mov.b32 	%r14, 4;
	// begin inline asm
	shfl.sync.down.b32 %r12, %r13, %r14, %r25, %r26;
	// end inline asm
	setp.gt.s32 	%p3, %r1, 27;
	selp.b32 	%r29, 0, %r12, %p3;
	add.s32 	%r18, %r13, %r29;
	mov.b32 	%r19, 8;
	// begin inline asm
	shfl.sync.down.b32 %r17, %r18, %r19, %r25, %r26;
	// end inline asm
	setp.gt.s32 	%p4, %r1, 23;
	selp.b32 	%r30, 0, %r17, %p4;
	add.s32 	%r23, %r18, %r30;
	mov.b32 	%r24, 16;
	// begin inline asm
	shfl.sync.down.b32 %r22, %r23, %r24, %r25, %r26;
	// end inline asm
	bar.sync 	0;
	ret;

}
	// .globl	_Z14test_make_int2v
.visible .entry _Z14test_make_int2v()
{
	.reg .pred 	%p<5>;
	.reg .b32 	%r<60>;

	// begin inline asm
	mov.u32 %r1, %laneid;
	// end inline asm
	mov.b32 	%r9, 1;
	mov.b32 	%r50, 31;
	mov.b32 	%r51, -1;
	// begin inline asm
	shfl.sync.down.b32 %r2, %r9, %r9, %r50, %r51;
	// end inline asm
	mov.b32 	%r19, 2;
	// begin inline asm
	shfl.sync.down.b32 %r7, %r19, %r9, %r50, %r51;
	// end inline asm
	setp.gt.s32 	%p1, %r1, 30;
	add.s32 	%r52, %r2, 1;
	add.s32 	%r53, %r7, 2;
	selp.b32 	%r13, 1, %r52, %p1;
	selp.b32 	%r18, 2, %r53, %p1;
	// begin inline asm
	shfl.sync.down.b32 %r12, %r13, %r19, %r50, %r51;
	// end inline asm
	// begin inline asm
	shfl.sync.down.b32 %r17, %r18, %r19, %r50, %r51;
	// end inline asm
	setp.gt.s32 	%p2, %r1, 29;
	selp.b32 	%r54, 0, %r12, %p2;
	add.s32 	%r23, %r13, %r54;
	selp.b32 	%r55, 0, %r17, %p2;
	add.s32 	%r28, %r18, %r55;
	mov.b32 	%r29, 4;
	// begin inline asm
	shfl.sync.down.b32 %r22, %r23, %r29, %r50, %r51;
	// end inline asm
	// begin inline asm
	shfl.sync.down.b32 %r27, %r28, %r29, %r50, %r51;
	// end inline asm
	setp.gt.s32 	%p3, %r1, 27;
	selp.b32 	%r56, 0, %r22, %p3;
	add.s32 	%r33, %r23, %r56;
	selp.b32 	%r57, 0, %r27, %p3;
	add.s32 	%r38, %r28, %r57;
	mov.b32 	%r39, 8;
	// begin inline asm
	shfl.sync.down.b32 %r32, %r33, %r39, %r50, %r51;
	// end inline asm
	// begin inline asm
	shfl.sync.down.b32 %r37, %r38, %r39, %r50, %r51;
	// end inline asm
	setp.gt.s32 	%p4, %r1, 23;
	selp.b32 	%r58, 0, %r32, %p4;
	add.s32 	%r43, %r33, %r58;
	selp.b32 	%r59, 0, %r37, %p4;
	add.s32 	%r48, %r38, %r59;
	mov.b32 	%r49, 16;
	// begin inline asm
	shfl.sync.down.b32 %r42, %r43, %r49, %r50, %r51;
	// end inline asm
	// begin inline asm
	shfl.sync.down.b32 %r47, %r48, %r49, %r50, %r51;
	// end inline asm
	bar.sync 	0;
	ret;

}
	// .globl	_Z14test_make_int3v
.visible .entry _Z14test_make_int3v()
{
	.reg .pred 	%p<5>;
	.reg .b32 	%r<89>;

	// begin inline asm
	mov.u32 %r1, %laneid;
	// end inline asm
	mov.b32 	%r14, 1;
	mov.b32 	%r75, 31;
	mov.b32 	%r76, -1;
	// begin inline asm
	shfl.sync.down.b32 %r2, %r14, %r14, %r75, %r76;
	// end inline asm
	mov.b32 	%r29, 2;
	// begin inline asm
	shfl.sync.down.b32 %r7, %r29, %r14, %r75, %r76;
	// end inline asm
	mov.b32 	%r13, 3;
	// begin inline asm
	shfl.sync.down.b32 %r12, %r13, %r14, %r75, %r76;
	// end inline asm
	setp.gt.s32 	%p1, %r1, 30;
	add.s32 	%r77, %r2, 1;
	add.s32 	%r78, %r7, 2;
	add.s32 	%r79, %r12, 3;
	selp.b32 	%r28, 3, %r79, %p1;
	selp.b32 	%r23, 2, %r78, %p1;
	selp.b32 	%r18, 1, %r77, %p1;
	// begin inline asm
	shfl.sync.down.b32 %r17, %r18, %r29, %r75, %r76;
	// end inline asm
	// begin inline asm
	shfl.sync.down.b32 %r22, %r23, %r29, %r75, %r76;
	// end inline asm
	// begin inline asm
	shfl.sync.down.b32 %r27, %r28, %r29, %r75, %r76;
	// end inline asm
	setp.gt.s32 	%p2, %r1, 29;
	selp.b32 	%r80, 0, %r17, %p2;
	add.s32 	%r33, %r18, %r80;
	selp.b32 	%r81, 0, %r22, %p2;
	add.s32 	%r38, %r23, %r81;
	selp.b32 	%r82, 0, %r27, %p2;
	add.s32 	%r43, %r28, %r82;
	mov.b32 	%r44, 4;
	// begin inline asm
	shfl.sync.down.b32 %r32, %r33, %r44, %r75, %r76;
	// end inline asm
	// begin inline asm
	shfl.sync.down.b32 %r37, %r38, %r44, %r75, %r76;
	// end inline asm
	// begin inline asm
	shfl.sync.down.b32 %r42, %r43, %r44, %r75, %r76;
	// end inline asm
	setp.gt.s32 	%p3, %r1, 27;
	selp.b32 	%r83, 0, %r32, %p3;
	add.s32 	%r48, %r33, %r83;
	selp.b32 	%r84, 0, %r37, %p3;
	add.s32 	%r53, %r38, %r84;
	selp.b32 	%r85, 0, %r42, %p3;
	add.s32 	%r58, %r43, %r85;
	mov.b32 	%r59, 8;
	// begin inline asm
	shfl.sync.down.b32 %r47, %r48, %r59, %r75, %r76;
	// end inline asm
	// begin inline asm
	shfl.sync.down.b32 %r52, %r53, %r59, %r75, %r76;
	// end inline asm
	// begin inline asm
	shfl.sync.down.b32 %r57, %r58, %r59, %r75, %r76;
	// end inline asm
	setp.gt.s32 	%p4, %r1, 23;
	selp.b32 	%r86, 0, %r47, %p4;
	add.s32 	%r63, %r48, %r86;
	selp.b32 	%r87, 0, %r52, %p4;
	add.s32 	%r68, %r53, %r87;
	selp.b32 	%r88, 0, %r57, %p4;
	add.s32 	%r73, %r58, %r88;
	mov.b32 	%r74, 16;
	// begin inline asm
	shfl.sync.down.b32 %r62, %r63, %r74, %r75, %r76;
	// end inline asm
	// begin inline asm
	shfl.sync.down.b32 %r67, %r68, %r74, %r75, %r76;
	// end inline asm
	// begin inline asm
	shfl.sync.down.b32 %r72, %r73, %r74, %r75, %r76;
	// end inline asm
	bar.sync 	0;
	ret;

}
	// .globl	_Z14test_make_int4v
.visible .entry _Z14test_make_int4v()
{
	.reg .pred 	%p<5>;
	.reg .b32 	%r<171>;

	// begin inline asm
	mov.u32 %r50, %laneid;
	// end inline asm
	mov.b32 	%r159, 1;
	mov.b32 	%r69, 31;
	mov.b32 	%r70, -1;
	// begin inline asm
	shfl.sync.down.b32 %r51, %r159, %r159, %r69, %r70;
	// end inline asm
	mov.b32 	%r160, 2;
	// begin inline asm
	shfl.sync.down.b32 %r56, %r160, %r159, %r69, %r70;
	// end inline asm
	mov.b32 	%r161, 3;
	// begin inline asm
	shfl.sync.down.b32 %r61, %r161, %r159, %r69, %r70;
	// end inline asm
	mov.b32 	%r162, 4;
	// begin inline asm
	shfl.sync.down.b32 %r66, %r162, %r159, %r69, %r70;
	// end inline asm
	setp.gt.s32 	%p1, %r50, 30;
	@%p1 bra 	$L__BB19_2;
	add.s32 	%r159, %r51, 1;
	add.s32 	%r160, %r56, 2;
	add.s32 	%r161, %r61, 3;
	add.s32 	%r162, %r66, 4;
$L__BB19_2:
	mov.b32 	%r92, 2;
	mov.b32 	%r93, 31;
	mov.b32 	%r94, -1;
	// begin inline asm
	shfl.sync.down.b32 %r75, %r159, %r92, %r93, %r94;
	// end inline asm
	// begin inline asm
	shfl.sync.down.b32 %r80, %r160, %r92, %r93, %r94;
	// end inline asm
	// begin inline asm
	shfl.sync.down.b32 %r85, %r161, %r92, %r93, %r94;
	// end inline asm
	// begin inline asm
	shfl.sync.down.b32 %r90, %r162, %r92, %r93, %r94;
	// end inline asm
	setp.gt.s32 	%p2, %r50, 29;
	@%p2 bra 	$L__BB19_4;
	add.s32 	%r159, %r75, %r159;
	add.s32 	%r160, %r80, %r160;
	add.s32 	%r161, %r85, %r161;
	add.s32 	%r162, %r90, %r162;
$L__BB19_4:
	mov.b32 	%r112, 4;
	mov.b32 	%r113, 31;
	mov.b32 	%r114, -1;
	// begin inline asm
	shfl.sync.down.b32 %r95, %r159, %r112, %r113, %r114;
	// end inline asm
	// begin inline asm
	shfl.sync.down.b32 %r100, %r160, %r112, %r113, %r114;
	// end inline asm
	// begin inline asm
	shfl.sync.down.b32 %r105, %r161, %r112, %r113, %r114;
	// end inline asm
	// begin inline asm
	shfl.sync.down.b32 %r110, %r162, %r112, %r113, %r114;
	// end inline asm
	setp.gt.s32 	%p3, %r50, 27;
	@%p3 bra 	$L__BB19_6;
	add.s32 	%r159, %r95, %r159;
	add.s32 	%r160, %r100, %r160;
	add.s32 	%r161, %r105, %r161;
	add.s32 	%r162, %r110, %r162;
$L__BB19_6:
	mov.b32 	%r132, 8;
	mov.b32 	%r133, 31;
	mov.b32 	%r134, -1;
	// begin inline asm
	shfl.sync.down.b32 %r115, %r159, %r132, %r133, %r134;
	// end inline asm
	// begin inline asm
	shfl.sync.down.b32 %r120, %r160, %r132, %r133, %r134;
	// end inline asm
	// begin inline asm
	shfl.sync.down.b32 %r125, %r161, %r132, %r133, %r134;
	// end inline asm
	// begin inline asm
	shfl.sync.down.b32 %r130, %r162, %r132, %r133, %r134;
	// end inline asm
	setp.gt.s32 	%p4, %r50, 23;
	@%p4 bra 	$L__BB19_8;
	add.s32 	%r159, %r115, %r159;
	add.s32 	%r160, %r120, %r160;
	add.s32 	%r161, %r125, %r161;
	add.s32 	%r162, %r130, %r162;
$L__BB19_8:
	mov.b32 	%r152, 16;
	mov.b32 	%r153, 31;
	mov.b32 	%r154, -1;
	// begin inline asm
	shfl.sync.down.b32 %r135, %r159, %r152, %r153, %r154;
	// end inline asm
	// begin inline asm
	shfl.sync.down.b32 %r140, %r160, %r152, %r153, %r154;
	// end inline asm
	// begin inline asm
	shfl.sync.down.b32 %r145, %r161, %r152, %r153, %r154;
	// end inline asm
	// begin inline asm
	shfl.sync.down.b32 %r150, %r162, %r152, %r153, %r154;
	// end inline asm
	bar.sync 	0;
	ret;

}
	// .globl	_Z15test_make_uint1v
.visible .entry _Z15test_make_uint1v()
{
	.reg .pred 	%p<5>;
	.reg .b32 	%r<31>;

	// begin inline asm
	mov.u32 %r1, %laneid;
	// end inline asm
	mov.b32 	%r4, 1;
	mov.b32 	%r25, 31;
	mov.b32 	%r26, -1;
	// begin inline asm
	shfl.sync.down.b32 %r2, %r4, %r4, %r25, %r26;
	// end inline asm
	setp.gt.s32 	%p1, %r1, 30;
	add.s32 	%r27, %r2, 1;
	selp.b32 	%r8, 1, %r27, %p1;
	mov.b32 	%r9, 2;
	// begin inline asm
	shfl.sync.down.b32 %r7, %r8, %r9, %r25, %r26;
	// end inline asm
	setp.gt.s32 	%p2, %r1, 29;
	selp.b32 	%r28, 0, %r7, %p2;
	add.s32 	%r13, %r8, %r28;
	mov.b32 	%r14, 4;
	// begin inline asm
	shfl.sync.down.b32 %r12, %r13, %r14, %r25, %r26;
	// end inline asm
	setp.gt.s32 	%p3, %r1, 27;
	selp.b32 	%r29, 0, %r12, %p3;
	add.s32 	%r18, %r13, %r29;
	mov.b32 	%r19, 8;
	// begin inline asm
	shfl.sync.down.b32 %r17, %r18, %r19, %r25, %r26;
	// end inline asm
	setp.gt.s32 	%p4, %r1, 23;
	selp.b32 	%r30, 0, %r17, %p4;
	add.s32 	%r23, %r18, %r30;
	mov.b32 	%r24, 16;
	// begin inline asm
	shfl.sync.down.b32 %r22, %r23, %r24, %r25, %r26;
	// end inline asm
	bar.sync 	0;
	ret;

}
	// .globl	_Z15test_make_uint2v
.visible .entry _Z15test_make_uint2v()
{
	.reg .pred 	%p<5>;
	.reg .b32 	%r<60>;

	// begin inline asm
	mov.u32 %r1, %laneid;
	// end inline asm
	mov.b32 	%r9, 1;
	mov.b32 	%r50, 31;
	mov.b32 	%r51, -1;
	// begin inline asm
	shfl.sync.down.b32 %r2, %r9, %r9, %r50, %r51;
	// end inline asm
	mov.b32 	%r19, 2;
	// begin inline asm
	shfl.sync.down.b32 %r7, %r19, %r9, %r50, %r51;
	// end inline asm
	setp.gt.s32 	%p1, %r1, 30;
	add.s32 	%r52, %r2, 1;
	add.s32 	%r53, %r7, 2;
	selp.b32 	%r13, 1, %r52, %p1;
	selp.b32 	%r18, 2, %r53, %p1;
	// begin inline asm
	shfl.sync.down.b32 %r12, %r13, %r19, %r50, %r51;
	// end inline asm
	// begin inline asm
	shfl.sync.down.b32 %r17, %r18, %r19, %r50, %r51;
	// end inline asm
	setp.gt.s32 	%p2, %r1, 29;
	selp.b32 	%r54, 0, %r12, %p2;
	add.s32 	%r23, %r13, %r54;
	selp.b32 	%r55, 0, %r17, %p2;
	add.s32 	%r28, %r18, %r55;
	mov.b32 	%r29, 4;
	// begin inline asm
	shfl.sync.down.b32 %r22, %r23, %r29, %r50, %r51;
	// end inline asm
	// begin inline asm
	shfl.sync.down.b32 %r27, %r28, %r29, %r50, %r51;
	// end inline asm
	setp.gt.s32 	%p3, %r1, 27;
	selp.b32 	%r56, 0, %r22, %p3;
	add.s32 	%r33, %r23, %r56;
	selp.b32 	%r57, 0, %r27, %p3;
	add.s32 	%r38, %r28, %r57;
	mov.b32 	%r39, 8;
	// begin inline asm
	shfl.sync.down.b32 %r32, %r33, %r39, %r50, %r51;
	// end inline asm
	// begin inline asm
	shfl.sync.down.b32 %r37, %r38, %r39, %r50, %r51;
	// end inline asm
	setp.gt.s32 	%p4, %r1, 23;
	selp.b32 	%r58, 0, %r32, %p4;
	add.s32 	%r43, %r33, %r58;
	selp.b32 	%r59, 0, %r37, %p4;
	add.s32 	%r48, %r38, %r59;
	mov.b32 	%r49, 16;
	// begin inline asm
	shfl.sync.down.b32 %r42, %r43, %r49, %r50, %r51;
	// end inline asm
	// begin inline asm
	shfl.sync.down.b32 %r47, %r48, %r49, %r50, %r51;
	// end inline asm
	bar.sync 	0;
	ret;

}
	// .globl	_Z15test_make_uint3v
.visible .entry _Z15test_make_uint3v()
{
	.reg .pred 	%p<5>;
	.reg .b32 	%r<89>;

	// begin inline asm
	mov.u32 %r1, %laneid;
	// end inline asm
	mov.b32 	%r14, 1;
	mov.b32 	%r75, 31;
	mov.b32 	%r76, -1;
	// begin inline asm
	shfl.sync.down.b32 %r2, %r14, %r14, %r75, %r76;
	// end inline asm
	mov.b32 	%r29, 2;
	// begin inline asm
	shfl.sync.down.b32 %r7, %r29, %r14, %r75, %r76;
	// end inline asm
	mov.b32 	%r13, 3;
	// begin inline asm
	shfl.sync.down.b32 %r12, %r13, %r14, %r75, %r76;
	// end inline asm
	setp.gt.s32 	%p1, %r1, 30;
	add.s32 	%r77, %r2, 1;
	add.s32 	%r78, %r7, 2;
	add.s32 	%r79, %r12, 3;
	selp.b32 	%r28, 3, %r79, %p1;
	selp.b32 	%r23, 2, %r78, %p1;
	selp.b32 	%r18, 1, %r77, %p1;
	// begin inline asm
	shfl.sync.down.b32 %r17, %r18, %r29, %r75, %r76;
	// end inline asm
	// begin inline asm
	shfl.sync.down.b32 %r22, %r23, %r29, %r75, %r76;
	// end inline asm
	// begin inline asm
	shfl.sync.down.b32 %r27, %r28, %r29, %r75, %r76;
	// end inline asm
	setp.gt.s32 	%p2, %r1, 29;
	selp.b32 	%r80, 0, %r17, %p2;
	add.s32 	%r33, %r18, %r80;
	selp.b32 	%r81, 0, %r22, %p2;
	add.s32 	%r38, %r23, %r81;
	selp.b32 	%r82, 0, %r27, %p2;
	add.s32 	%r43, %r28, %r82;
	mov.b32 	%r44, 4;
	// begin inline asm
	shfl.sync.down.b32 %r32, %r33, %r44, %r75, %r76;
	// end inline asm
	// begin inline asm
	shfl.sync.down.b32 %r37, %r38, %r44, %r75, %r76;
	// end inline asm
	// begin inline asm
	shfl.sync.down.b32 %r42, %r43, %r44, %r75, %r76;
	// end inline asm
	setp.gt.s32 	%p3, %r1, 27;
	selp.b32 	%r83, 0, %r32, %p3;
	add.s32 	%r48, %r33, %r83;
	selp.b32 	%r84, 0, %r37, %p3;
	add.s32 	%r53, %r38, %r84;
	selp.b32 	%r85, 0, %r42, %p3;
	add.s32 	%r58, %r43, %r85;
	mov.b32 	%r59, 8;
	// begin inline asm
	shfl.sync.down.b32 %r47, %r48, %r59, %r75, %r76;
	// end inline asm
	// begin inline asm
	shfl.sync.down.b32 %r52, %r53, %r59, %r75, %r76;
	// end inline asm
	// begin inline asm
	shfl.sync.down.b32 %r57, %r58, %r59, %r75, %r76;
	// end inline asm
	setp.gt.s32 	%p4, %r1, 23;
	selp.b32 	%r86, 0, %r47, %p4;
	add.s32 	%r63, %r48, %r86;
	selp.b32 	%r87, 0, %r52, %p4;
	add.s32 	%r68, %r53, %r87;
	selp.b32 	%r88, 0, %r57, %p4;
	add.s32 	%r73, %r58, %r88;
	mov.b32 	%r74, 16;
	// begin inline asm
	shfl.sync.down.b32 %r62, %r63, %r74, %r75, %r76;
	// end inline asm
	// begin inline asm
	shfl.sync.down.b32 %r67, %r68, %r74, %r75, %r76;
	// end inline asm
	// begin inline asm
	shfl.sync.down.b32 %r72, %r73, %r74, %r75, %r76;
	// end inline asm
	bar.sync 	0;
	ret;

}
	// .globl	_Z15test_make_uint4v
.visible .entry _Z15test_make_uint4v()
{
	.reg .pred 	%p<5>;
	.reg .b32 	%r<171>;

	// begin inline asm
	mov.u32 %r50, %laneid;
	// end inline asm
	mov.b32 	%r159, 1;
	mov.b32 	%r69, 31;
	mov.b32 	%r70, -1;
	// begin inline asm
	shfl.sync.down.b32 %r51, %r159, %r159, %r69, %r70;
	// end inline asm
	mov.b32 	%r160, 2;
	// begin inline asm
	shfl.sync.down.b32 %r56, %r160, %r159, %r69, %r70;
	// end inline asm
	mov.b32 	%r161, 3;
	// begin inline asm
	shfl.sync.down.b32 %r61, %r161, %r159, %r69, %r70;
	// end inline asm
	mov.b32 	%r162, 4;
	// begin inline asm
	shfl.sync.down.b32 %r66, %r162, %r159, %r69, %r70;
	// end inline asm
	setp.gt.s32 	%p1, %r50, 30;
	@%p1 bra 	$L__BB23_2;
	add.s32 	%r159, %r51, 1;
	add.s32 	%r160, %r56, 2;
	add.s32 	%r161, %r61, 3;
	add.s32 	%r162, %r66, 4;
$L__BB23_2:
	mov.b32 	%r92, 2;
	mov.b32 	%r93, 31;
	mov.b32 	%r94, -1;
	// begin inline asm
	shfl.sync.down.b32 %r75, %r159, %r92, %r93, %r94;
	// end inline asm
	// begin inline asm
	shfl.sync.down.b32 %r80, %r160, %r92, %r93, %r94;
	// end inline asm
	// begin inline asm
	shfl.sync.down.b32 %r85, %r161, %r92, %r93, %r94;
	// end inline asm
	// begin inline asm
	shfl.sync.down.b32 %r90, %r162, %r92, %r93, %r94;
	// end inline asm
	setp.gt.s32 	%p2, %r50, 29;
	@%p2 bra 	$L__BB23_4;
	add.s32 	%r159, %r75, %r159;
	add.s32 	%r160, %r80, %r160;
	add.s32 	%r161, %r85, %r161;
	add.s32 	%r162, %r90, %r162;
$L__BB23_4:
	mov.b32 	%r112, 4;
	mov.b32 	%r113, 31;
	mov.b32 	%r114, -1;
	// begin inline asm
	shfl.sync.down.b32 %r95, %r159, %r112, %r113, %r114;
	// end inline asm
	// begin inline asm
	shfl.sync.down.b32 %r100, %r160, %r112, %r113, %r114;
	// end inline asm
	// begin inline asm
	shfl.sync.down.b32 %r105, %r161, %r112, %r113, %r114;
	// end inline asm
	// begin inline asm
	shfl.sync.down.b32 %r110, %r162, %r112, %r113, %r114;
	// end inline asm
	setp.gt.s32 	%p3, %r50, 27;
	@%p3 bra 	$L__BB23_6;
	add.s32 	%r159, %r95, %r159;
	add.s32 	%r160, %r100, %r160;
	add.s32 	%r161, %r105, %r161;
	add.s32 	%r162, %r110, %r162;
$L__BB23_6:
	mov.b32 	%r132, 8;
	mov.b32 	%r133, 31;
	mov.b32 	%r134, -1;
	// begin inline asm
	shfl.sync.down.b32 %r115, %r159, %r132, %r133, %r134;
	// end inline asm
	// begin inline asm
	shfl.sync.down.b32 %r120, %r160, %r132, %r133, %r134;
	// end inline asm
	// begin inline asm
	shfl.sync.down.b32 %r125, %r161, %r132, %r133, %r134;
	// end inline asm
	// begin inline asm
	shfl.sync.down.b32 %r130, %r162, %r132, %r133, %r134;
	// end inline asm
	setp.gt.s32 	%p4, %r50, 23;
	@%p4 bra 	$L__BB23_8;
	add.s32 	%r159, %r115, %r159;
	add.s32 	%r160, %r120, %r160;
	add.s32 	%r161, %r125, %r161;
	add.s32 	%r162, %r130, %r162;
$L__BB23_8:
	mov.b32 	%r152, 16;
	mov.b32 	%r153, 31;
	mov.b32 	%r154, -1;
	// begin inline asm
	shfl.sync.down.b32 %r135, %r159, %r152, %r153, %r154;
	// end inline asm
	// begin inline asm
	shfl.sync.down.b32 %r140, %r160, %r152, %r153, %r154;
	// end inline asm
	// begin inline asm
	shfl.sync.down.b32 %r145, %r161, %r152, %r153, %r154;
	// end inline asm
	// begin inline asm
	shfl.sync.down.b32 %r150, %r162, %r152, %r153, %r154;
	// end inline asm
	bar.sync 	0;
	ret;

}
	// .globl	_Z15test_make_long1v
.visible .entry _Z15test_make_long1v()
{
	.reg .pred 	%p<5>;
	.reg .b32 	%r<52>;
	.reg .b64 	%rd<13>;

	// begin inline asm
	mov.u32 %r1, %laneid;
	// end inline asm
	mov.b32 	%r9, 1;
	mov.b32 	%r50, 31;
	mov.b32 	%r51, -1;
	// begin inline asm
	shfl.sync.down.b32 %r2, %r9, %r9, %r50, %r51;
	// end inline asm
	mov.b32 	%r8, 0;
	// begin inline asm
	shfl.sync.down.b32 %r7, %r8, %r9, %r50, %r51;
	// end inline asm
	mov.b64 	%rd1, {%r2, %r7};
	setp.gt.s32 	%p1, %r1, 30;
	add.s64 	%rd2, %rd1, 1;
	selp.b64 	%rd3, 1, %rd2, %p1;
	mov.b64 	{%r13, %r18}, %rd3;
	mov.b32 	%r19, 2;
	// begin inline asm
	shfl.sync.down.b32 %r12, %r13, %r19, %r50, %r51;
	// end inline asm
	// begin inline asm
	shfl.sync.down.b32 %r17, %r18, %r19, %r50, %r51;
	// end inline asm
	mov.b64 	%rd4, {%r12, %r17};
	setp.gt.s32 	%p2, %r1, 29;
	selp.b64 	%rd5, 0, %rd4, %p2;
	add.s64 	%rd6, %rd3, %rd5;
	mov.b64 	{%r23, %r28}, %rd6;
	mov.b32 	%r29, 4;
	// begin inline asm
	shfl.sync.down.b32 %r22, %r23, %r29, %r50, %r51;
	// end inline asm
	// begin inline asm
	shfl.sync.down.b32 %r27, %r28, %r29, %r50, %r51;
	// end inline asm
	mov.b64 	%rd7, {%r22, %r27};
	setp.gt.s32 	%p3, %r1, 27;
	selp.b64 	%rd8, 0, %rd7, %p3;
	add.s64 	%rd9, %rd8, %rd6;
	mov.b64 	{%r33, %r38}, %rd9;
	mov.b32 	%r39, 8;
	// begin inline asm
	shfl.sync.down.b32 %r32, %r33, %r39, %r50, %r51;
	// end inline asm
	// begin inline asm
	shfl.sync.down.b32 %r37, %r38, %r39, %r50, %r51;
	// end inline asm
	mov.b64 	%rd10, {%r32, %r37};
	setp.gt.s32 	%p4, %r1, 23;
	selp.b64 	%rd11, 0, %rd10, %p4;
	add.s64 	%rd12, %rd11, %rd9;
	mov.b64 	{%r43, %r48}, %rd12;
	mov.b32 	%r49, 16;
	// begin inline asm
	shfl.sync.down.b32 %r42, %r43, %r49, %r50, %r51;
	// end inline asm
	// begin inline asm
	shfl.sync.down.b32 %r47, %r48, %r49, %r50, %r51;
	// end inline asm
	bar.sync 	0;
	ret;

}
	// .globl	_Z15test_make_long2v
.visible .entry _Z15test_make_long2v()
{
	.reg .pred 	%p<5>;
	.reg .b32 	%r<107>;
	.reg .b64 	%rd<37>;

	// begin inline asm
	mov.u32 %r6, %laneid;
	// end inline asm
	mov.b32 	%r24, 1;
	mov.b32 	%r25, 31;
	mov.b32 	%r26, -1;
	// begin inline asm
	shfl.sync.down.b32 %r7, %r24, %r24, %r25, %r26;
	// end inline asm
	mov.b32 	%r23, 0;
	// begin inline asm
	shfl.sync.down.b32 %r12, %r23, %r24, %r25, %r26;
	// end inline asm
	mov.b32 	%r18, 2;
	// begin inline asm
	shfl.sync.down.b32 %r17, %r18, %r24, %r25, %r26;
	// end inline asm
	// begin inline asm
	shfl.sync.down.b32 %r22, %r23, %r24, %r25, %r26;
	// end inline asm
	setp.gt.s32 	%p1, %r6, 30;
	mov.b64 	%rd36, 2;
	mov.b64 	%rd35, 1;
	@%p1 bra 	$L__BB25_2;
	mov.b64 	%rd13, {%r17, %r22};
	mov.b64 	%rd14, {%r7, %r12};
	add.s64 	%rd35, %rd14, 1;
	add.s64 	%rd36, %rd13, 2;
$L__BB25_2:
	mov.b64 	{%r28, %r33}, %rd35;
	mov.b32 	%r44, 2;
	mov.b32 	%r105, 31;
	mov.b32 	%r106, -1;
	// begin inline asm
	shfl.sync.down.b32 %r27, %r28, %r44, %r105, %r106;
	// end inline asm
	// begin inline asm
	shfl.sync.down.b32 %r32, %r33, %r44, %r105, %r106;
	// end inline asm
	mov.b64 	%rd15, {%r27, %r32};
	mov.b64 	{%r38, %r43}, %rd36;
	// begin inline asm
	shfl.sync.down.b32 %r37, %r38, %r44, %r105, %r106;
	// end inline asm
	// begin inline asm
	shfl.sync.down.b32 %r42, %r43, %r44, %r105, %r106;
	// end inline asm
	mov.b64 	%rd16, {%r37, %r42};
	setp.gt.s32 	%p2, %r6, 29;
	add.s64 	%rd17, %rd35, %rd15;
	add.s64 	%rd18, %rd36, %rd16;
	selp.b64 	%rd19, %rd35, %rd17, %p2;
	mov.b64 	{%r48, %r53}, %rd19;
	selp.b64 	%rd20, %rd36, %rd18, %p2;
	mov.b64 	{%r58, %r63}, %rd20;
	mov.b32 	%r64, 4;
	// begin inline asm
	shfl.sync.down.b32 %r47, %r48, %r64, %r105, %r106;
	// end inline asm
	// begin inline asm
	shfl.sync.down.b32 %r52, %r53, %r64, %r105, %r106;
	// end inline asm
	mov.b64 	%rd21, {%r47, %r52};
	// begin inline asm
	shfl.sync.down.b32 %r57, %r58, %r64, %r105, %r106;
	// end inline asm
	// begin inline asm
	shfl.sync.down.b32 %r62, %r63, %r64, %r105, %r106;
	// end inline asm
	mov.b64 	%rd22, {%r57, %r62};
	setp.gt.s32 	%p3, %r6, 27;
	selp.b64 	%rd23, 0, %rd21, %p3;
	add.s64 	%rd24, %rd19, %rd23;
	mov.b64 	{%r68, %r73}, %rd24;
	selp.b64 	%rd25, 0, %rd22, %p3;
	add.s64 	%rd26, %rd20, %rd25;
	mov.b64 	{%r78, %r83}, %rd26;
	mov.b32 	%r84, 8;
	// begin inline asm
	shfl.sync.down.b32 %r67, %r68, %r84, %r105, %r106;
	// end inline asm
	// begin inline asm
	shfl.sync.down.b32 %r72, %r73, %r84, %r105, %r106;
	// end inline asm
	mov.b64 	%rd27, {%r67, %r72};
	// begin inline asm
	shfl.sync.down.b32 %r77, %r78, %r84, %r105, %r106;
	// end inline asm
	// begin inline asm
	shfl.sync.down.b32 %r82, %r83, %r84, %r105, %r106;
	// end inline asm
	mov.b64 	%rd28, {%r77, %r82};
	setp.gt.s32 	%p4, %r6, 23;
	selp.b64 	%rd29, 0, %rd27, %p4;
	add.s64 	%rd30, %rd24, %rd29;
	mov.b64 	{%r88, %r93}, %rd30;
	selp.b64 	%rd31, 0, %rd28, %p4;
	add.s64 	%rd32, %rd26, %rd31;
	mov.b64 	{%r98, %r103}, %rd32;
	mov.b32 	%r104, 16;
	// begin inline asm
	shfl.sync.down.b32 %r87, %r88, %r104, %r105, %r106;
	// end inline asm
	// begin inline asm
	shfl.sync.down.b32 %r92, %r93, %r104, %r105, %r106;
	// end inline asm
	// begin inline asm
	shfl.sync.down.b32 %r97, %r98, %r104, %r105, %r106;
	// end inline asm
	// begin inline asm
	shfl.sync.down.b32 %r102, %r103, %r104, %r105, %r106;
	// end inline asm
	bar.sync 	0;
	ret;

}
	// .globl	_Z15test_make_long3v
.visible .entry _Z15test_make_long3v()
{
	.reg .pred 	%p<5>;
	.reg .b32 	%r<177>;
	.reg .b64 	%rd<52>;

	// begin inline asm
	mov.u32 %r26, %laneid;
	// end inline asm
	mov.b32 	%r54, 1;
	mov.b32 	%r55, 31;
	mov.b32 	%r56, -1;
	// begin inline asm
	shfl.sync.down.b32 %r27, %r54, %r54, %r55, %r56;
	// end inline asm
	mov.b32 	%r53, 0;
	// begin inline asm
	shfl.sync.down.b32 %r32, %r53, %r54, %r55, %r56;
	// end inline asm
	mov.b32 	%r38, 2;
	// begin inline asm
	shfl.sync.down.b32 %r37, %r38, %r54, %r55, %r56;
	// end inline asm
	// begin inline asm
	shfl.sync.down.b32 %r42, %r53, %r54, %r55, %r56;
	// end inline asm
	mov.b32 	%r48, 3;
	// begin inline asm
	shfl.sync.down.b32 %r47, %r48, %r54, %r55, %r56;
	// end inline asm
	// begin inline asm
	shfl.sync.down.b32 %r52, %r53, %r54, %r55, %r56;
	// end inline asm
	setp.gt.s32 	%p1, %r26, 30;
	mov.b64 	%rd43, 1;
	mov.b64 	%rd44, 2;
	mov.b64 	%rd45, 3;
	@%p1 bra 	$L__BB26_2;
	mov.b64 	%rd28, {%r47, %r52};
	mov.b64 	%rd29, {%r37, %r42};
	mov.b64 	%rd30, {%r27, %r32};
	add.s64 	%rd43, %rd30, 1;
	add.s64 	%rd44, %rd29, 2;
	add.s64 	%rd45, %rd28, 3;
$L__BB26_2:
	mov.b64 	{%r58, %r63}, %rd43;
	mov.b32 	%r84, 2;
	mov.b32 	%r85, 31;
	mov.b32 	%r86, -1;
	// begin inline asm
	shfl.sync.down.b32 %r57, %r58, %r84, %r85, %r86;
	// end inline asm
	// begin inline asm
	shfl.sync.down.b32 %r62, %r63, %r84, %r85, %r86;
	// end inline asm
	mov.b64 	{%r68, %r73}, %rd44;
	// begin inline asm
	shfl.sync.down.b32 %r67, %r68, %r84, %r85, %r86;
	// end inline asm
	// begin inline asm
	shfl.sync.down.b32 %r72, %r73, %r84, %r85, %r86;
	// end inline asm
	mov.b64 	{%r78, %r83}, %rd45;
	// begin inline asm
	shfl.sync.down.b32 %r77, %r78, %r84, %r85, %r86;
	// end inline asm
	// begin inline asm
	shfl.sync.down.b32 %r82, %r83, %r84, %r85, %r86;
	// end inline asm
	setp.gt.s32 	%p2, %r26, 29;
	@%p2 bra 	$L__BB26_4;
	mov.b64 	%rd31, {%r77, %r82};
	mov.b64 	%rd32, {%r67, %r72};
	mov.b64 	%rd33, {%r57, %r62};
	add.s64 	%rd43, %rd43, %rd33;
	add.s64 	%rd44, %rd44, %rd32;
	add.s64 	%rd45, %rd45, %rd31;
$L__BB26_4:
	mov.b64 	{%r88, %r93}, %rd43;
	mov.b32 	%r114, 4;
	mov.b32 	%r115, 31;
	mov.b32 	%r116, -1;
	// begin inline asm
	shfl.sync.down.b32 %r87, %r88, %r114, %r115, %r116;
	// end inline asm
	// begin inline asm
	shfl.sync.down.b32 %r92, %r93, %r114, %r115, %r116;
	// end inline asm
	mov.b64 	{%r98, %r103}, %rd44;
	// begin inline asm
	shfl.sync.down.b32 %r97, %r98, %r114, %r115, %r116;
	// end inline asm
	// begin inline asm
	shfl.sync.down.b32 %r102, %r103, %r114, %r115, %r116;
	// end inline asm
	mov.b64 	{%r108, %r113}, %rd45;
	// begin inline asm
	shfl.sync.down.b32 %r107, %r108, %r114, %r115, %r116;
	// end inline asm
	// begin inline asm
	shfl.sync.down.b32 %r112, %r113, %r114, %r115, %r116;
	// end inline asm
	setp.gt.s32 	%p3, %r26, 27;
	@%p3 bra 	$L__BB26_6;
	mov.b64 	%rd34, {%r107, %r112};
	mov.b64 	%rd35, {%r97, %r102};
	mov.b64 	%rd36, {%r87, %r92};
	add.s64 	%rd43, %rd43, %rd36;
	add.s64 	%rd44, %rd44, %rd35;
	add.s64 	%rd45, %rd45, %rd34;
$L__BB26_6:
	mov.b64 	{%r118, %r123}, %rd43;
	mov.b32 	%r144, 8;
	mov.b32 	%r145, 31;
	mov.b32 	%r146, -1;
	// begin inline asm
	shfl.sync.down.b32 %r117, %r118, %r144, %r145, %r146;
	// end inline asm
	// begin inline asm
	shfl.sync.down.b32 %r122, %r123, %r144, %r145, %r146;
	// end inline asm
	mov.b64 	{%r128, %r133}, %rd44;
	// begin inline asm
	shfl.sync.down.b32 %r127, %r128, %r144, %r145, %r146;
	// end inline asm
	// begin inline asm
	shfl.sync.down.b32 %r132, %r133, %r144, %r145, %r146;
	// end inline asm
	mov.b64 	{%r138, %r143}, %rd45;
	// begin inline asm
	shfl.sync.down.b32 %r137, %r138, %r144, %r145, %r146;
	// end inline asm
	// begin inline asm
	shfl.sync.down.b32 %r142, %r143, %r144, %r145, %r146;
	// end inline asm
	setp.gt.s32 	%p4, %r26, 23;
	@%p4 bra 	$L__BB26_8;
	mov.b64 	%rd37, {%r137, %r142};
	mov.b64 	%rd38, {%r127, %r132};
	mov.b64 	%rd39, {%r117, %r122};
	add.s64 	%rd43, %rd43, %rd39;
	add.s64 	%rd44, %rd44, %rd38;
	add.s64 	%rd45, %rd45, %rd37;
$L__BB26_8:
	mov.b64 	{%r148, %r153}, %rd43;
	mov.b32 	%r174, 16;
	mov.b32 	%r175, 31;
	mov.b32 	%r176, -1;
	// begin inline asm
	shfl.sync.down.b32 %r147, %r148, %r174, %r175, %r176;
	// end inline asm
	// begin inline asm
	shfl.sync.down.b32 %r152, %r153, %r174, %r175, %r176;
	// end inline asm
	mov.b64 	{%r158, %r163}, %rd44;
	// begin inline asm
	shfl.sync.down.b32 %r157, %r158, %r174, %r175, %r176;
	// end inline asm
	// begin inline asm
	shfl.sync.down.b32 %r162, %r163, %r174, %r175, %r176;
	// end inline asm
	mov.b64 	{%r168, %r173}, %rd45;
	// begin inline asm
	shfl.sync.down.b32 %r167, %r168, %r174, %r175, %r176;
	// end inline asm
	// begin inline asm
	shfl.sync.down.b32 %r172, %r173, %r174, %r175, %r176;
	// end inline asm
	bar.sync 	0;
	ret;

}
	// .globl	_Z15test_make_long4v
.visible .entry _Z15test_make_long4v()
{
	.reg .pred 	%p<5>;
	.reg .b32 	%r<235>;
	.reg .b64 	%rd<69>;

	// begin inline asm
	mov.u32 %r34, %laneid;
	// end inline asm
	mov.b32 	%r72, 1;
	mov.b32 	%r73, 31;
	mov.b32 	%r74, -1;
	// begin inline asm
	shfl.sync.down.b32 %r35, %r72, %r72, %r73, %r74;
	// end inline asm
	mov.b32 	%r71, 0;
	// begin inline asm
	shfl.sync.down.b32 %r40, %r71, %r72, %r73, %r74;
	// end inline asm
	mov.b32 	%r46, 2;
	// begin inline asm
	shfl.sync.down.b32 %r45, %r46, %r72, %r73, %r74;
	// end inline asm
	// begin inline asm
	shfl.sync.down.b32 %r50, %r71, %r72, %r73, %r74;
	// end inline asm
	mov.b32 	%r56, 3;
	// begin inline asm
	shfl.sync.down.b32 %r55, %r56, %r72, %r73, %r74;
	// end inline asm
	// begin inline asm
	shfl.sync.down.b32 %r60, %r71, %r72, %r73, %r74;
	// end inline asm
	mov.b32 	%r66, 4;
	// begin inline asm
	shfl.sync.down.b32 %r65, %r66, %r72, %r73, %r74;
	// end inline asm
	// begin inline asm
	shfl.sync.down.b32 %r70, %r71, %r72, %r73, %r74;
	// end inline asm
	setp.gt.s32 	%p1, %r34, 30;
	mov.b64 	%rd57, 1;
	mov.b64 	%rd58, 2;
	mov.b64 	%rd59, 3;
	mov.b64 	%rd60, 4;
	@%p1 bra 	$L__BB27_2;
	mov.b64 	%rd37, {%r65, %r70};
	mov.b64 	%rd38, {%r55, %r60};
	mov.b64 	%rd39, {%r45, %r50};
	mov.b64 	%rd40, {%r35, %r40};
	add.s64 	%rd57, %rd40, 1;
	add.s64 	%rd58, %rd39, 2;
	add.s64 	%rd59, %rd38, 3;
	add.s64 	%rd60, %rd37, 4;
$L__BB27_2:
	mov.b64 	{%r76, %r81}, %rd57;
	mov.b32 	%r112, 2;
	mov.b32 	%r113, 31;
	mov.b32 	%r114, -1;
	// begin inline asm
	shfl.sync.down.b32 %r75, %r76, %r112, %r113, %r114;
	// end inline asm
	// begin inline asm
	shfl.sync.down.b32 %r80, %r81, %r112, %r113, %r114;
	// end inline asm
	mov.b64 	{%r86, %r91}, %rd58;
	// begin inline asm
	shfl.sync.down.b32 %r85, %r86, %r112, %r113, %r114;
	// end inline asm
	// begin inline asm
	shfl.sync.down.b32 %r90, %r91, %r112, %r113, %r114;
	// end inline asm
	mov.b64 	{%r96, %r101}, %rd59;
	// begin inline asm
	shfl.sync.down.b32 %r95, %r96, %r112, %r113, %r114;
	// end inline asm
	// begin inline asm
	shfl.sync.down.b32 %r100, %r101, %r112, %r113, %r114;
	// end inline asm
	mov.b64 	{%r106, %r111}, %rd60;
	// begin inline asm
	shfl.sync.down.b32 %r105, %r106, %r112, %r113, %r114;
	// end inline asm
	// begin inline asm
	shfl.sync.down.b32 %r110, %r111, %r112, %r113, %r114;
	// end inline asm
	setp.gt.s32 	%p2, %r34, 29;
	@%p2 bra 	$L__BB27_4;
	mov.b64 	%rd41, {%r105, %r110};
	mov.b64 	%rd42, {%r95, %r100};
	mov.b64 	%rd43, {%r85, %r90};
	mov.b64 	%rd44, {%r75, %r80};
	add.s64 	%rd57, %rd57, %rd44;
	add.s64 	%rd58, %rd58, %rd43;
	add.s64 	%rd59, %rd59, %rd42;
	add.s64 	%rd60, %rd60, %rd41;
$L__BB27_4:
	mov.b64 	{%r116, %r121}, %rd57;
	mov.b32 	%r152, 4;
	mov.b32 	%r153, 31;
	mov.b32 	%r154, -1;
	// begin inline asm
	shfl.sync.down.b32 %r115, %r116, %r152, %r153, %r154;
	// end inline asm
	// begin inline asm
	shfl.sync.down.b32 %r120, %r121, %r152, %r153, %r154;
	// end inline asm
	mov.b64 	{%r126, %r131}, %rd58;
	// begin inline asm
	shfl.sync.down.b32 %r125, %r126, %r152, %r153, %r154;
	// end inline asm
	// begin inline asm
	shfl.sync.down.b32 %r130, %r131, %r152, %r153, %r154;
	// end inline asm
	mov.b64 	{%r136, %r141}, %rd59;
	// begin inline asm
	shfl.sync.down.b32 %r135, %r136, %r152, %r153, %r154;
	// end inline asm
	// begin inline asm
	shfl.sync.down.b32 %r140, %r141, %r152, %r153, %r154;
	// end inline asm
	mov.b64 	{%r146, %r151}, %rd60;
	// begin inline asm
	shfl.sync.down.b32 %r145, %r146, %r152, %r153, %r154;
	// end inline asm
	// begin inline asm
	shfl.sync.down.b32 %r150, %r151, %r152, %r153, %r154;
	// end inline asm
	setp.gt.s32 	%p3, %r34, 27;
	@%p3 bra 	$L__BB27_6;
	mov.b64 	%rd45, {%r145, %r150};
	mov.b64 	%rd46, {%r135, %r140};
	mov.b64 	%rd47, {%r125, %r130};
	mov.b64 	%rd48, {%r115, %r120};
	add.s64 	%rd57, %rd57, %rd48;
	add.s64 	%rd58, %rd58, %rd47;
	add.s64 	%rd59, %rd59, %rd46;
	add.s64 	%rd60, %rd60, %rd45;
$L__BB27_6:
	mov.b64 	{%r156, %r161}, %rd57;
	mov.b32 	%r192, 8;
	mov.b32 	%r193, 31;
	mov.b32 	%r194, -1;
	// begin inline asm
	shfl.sync.down.b32 %r155, %r156, %r192, %r193, %r194;
	// end inline asm
	// begin inline asm
	shfl.sync.down.b32 %r160, %r161, %r192, %r193, %r194;
	// end inline asm
	mov.b64 	{%r166, %r171}, %rd58;
	// begin inline asm
	shfl.sync.down.b32 %r165, %r166, %r192, %r193, %r194;
	// end inline asm
	// begin inline asm
	shfl.sync.down.b32 %r170, %r171, %r192, %r193, %r194;
	// end inline asm
	mov.b64 	{%r176, %r181}, %rd59;
	// begin inline asm
	shfl.sync.down.b32 %r175, %r176, %r192, %r193, %r194;
	// end inline asm
	// begin inline asm
	shfl.sync.down.b32 %r180, %r181, %r192, %r193, %r194;
	// end inline asm
	mov.b64 	{%r186, %r191}, %rd60;
	// begin inline asm
	shfl.sync.down.b32 %r185, %r186, %r192, %r193, %r194;
	// end inline asm
	// begin inline asm
	shfl.sync.down.b32 %r190, %r191, %r192, %r193, %r194;
	// end inline asm
	setp.gt.s32 	%p4, %r34, 23;
	@%p4 bra 	$L__BB27_8;
	mov.b64 	%rd49, {%r185, %r190};
	mov.b64 	%rd50, {%r175, %r180};
	mov.b64 	%rd51, {%r165, %r170};
	mov.b64 	%rd52, {%r155, %r160};
	add.s64 	%rd57, %rd57, %rd52;
	add.s64 	%rd58, %rd58, %rd51;
	add.s64 	%rd59, %rd59, %rd50;
	add.s64 	%rd60, %rd60, %rd49;
$L__BB27_8:
	mov.b64 	{%r196, %r201}, %rd57;
	mov.b32 	%r232, 16;
	mov.b32 	%r233, 31;
	mov.b32 	%r234, -1;
	// begin inline asm
	shfl.sync.down.b32 %r195, %r196, %r232, %r233, %r234;
	// end inline asm
	// begin inline asm
	shfl.sync.down.b32 %r200, %r201, %r232, %r233, %r234;
	// end inline asm
	mov.b64 	{%r206, %r211}, %rd58;
	// begin inline asm
	shfl.sync.down.b32 %r205, %r206, %r232, %r233, %r234;
	// end inline asm
	// begin inline asm
	shfl.sync.down.b32 %r210, %r211, %r232, %r233, %r234;
	// end inline asm
	mov.b64 	{%r216, %r221}, %rd59;
	// begin inline asm
	shfl.sync.down.b32 %r215, %r216, %r232, %r233, %r234;
	// end inline asm
	// begin inline asm
	shfl.sync.down.b32 %r220, %r221, %r232, %r233, %r234;
	// end inline asm
	mov.b64 	{%r226, %r231}, %rd60;
	// begin inline asm
	shfl.sync.down.b32 %r225, %r226, %r232, %r233, %r234;
	// end inline asm
	// begin inline asm
	shfl.sync.down.b32 %r230, %r231, %r232, %r233, %r234;
	// end inline asm
	bar.sync 	0;
	ret;

}
	// .globl	_Z16test_make_ulong1v
.visible .entry _Z16test_make_ulong1v()
{
	.reg .pred 	%p<5>;
	.reg .b32 	%r<52>;
	.reg .b64 	%rd<13>;

	// begin inline asm
	mov.u32 %r1, %laneid;
	// end inline asm
	mov.b32 	%r9, 1;
	mov.b32 	%r50, 31;
	mov.b32 	%r51, -1;
	// begin inline asm
	shfl.sync.down.b32 %r2, %r9, %r9, %r50, %r51;
	// end inline asm
	mov.b32 	%r8, 0;
	// begin inline asm
	shfl.sync.down.b32 %r7, %r8, %r9, %r50, %r51;
	// end inline asm
	mov.b64 	%rd1, {%r2, %r7};
	setp.gt.s32 	%p1, %r1, 30;
	add.s64 	%rd2, %rd1, 1;
	selp.b64 	%rd3, 1, %rd2, %p1;
	mov.b64 	{%r13, %r18}, %rd3;
	mov.b32 	%r19, 2;
	// begin inline asm
	shfl.sync.down.b32 %r12, %r13, %r19, %r50, %r51;
	// end inline asm
	// begin inline asm
	shfl.sync.down.b32 %r17, %r18, %r19, %r50, %r51;
	// end inline asm
	mov.b64 	%rd4, {%r12, %r17};
	setp.gt.s32 	%p2, %r1, 29;
	selp.b64 	%rd5, 0, %rd4, %p2;
	add.s64 	%rd6, %rd3, %rd5;
	mov.b64 	{%r23, %r28}, %rd6;
	mov.b32 	%r29, 4;
	// begin inline asm
	shfl.sync.down.b32 %r22, %r23, %r29, %r50, %r51;
	// end inline asm
	// begin inline asm
	shfl.sync.down.b32 %r27, %r28, %r29, %r50, %r51;
	// end inline asm
	mov.b64 	%rd7, {%r22, %r27};
	setp.gt.s32 	%p3, %r1, 27;
	selp.b64 	%rd8, 0, %rd7, %p3;
	add.s64 	%rd9, %rd8, %rd6;
	mov.b64 	{%r33, %r38}, %rd9;
	mov.b32 	%r39, 8;
	// begin inline asm
	shfl.sync.down.b32 %r32, %r33, %r39, %r50, %r51;
	// end inline asm
	// begin inline asm
	shfl.sync.down.b32 %r37, %r38, %r39, %r50, %r51;
	// end inline asm
	mov.b64 	%rd10, {%r32, %r37};
	setp.gt.s32 	%p4, %r1, 23;
	selp.b64 	%rd11, 0, %rd10, %p4;
	add.s64 	%rd12, %rd11, %rd9;
	mov.b64 	{%r43, %r48}, %rd12;
	mov.b32 	%r49, 16;
	// begin inline asm
	shfl.sync.down.b32 %r42, %r43, %r49, %r50, %r51;
	// end inline asm
	// begin inline asm
	shfl.sync.down.b32 %r47, %r48, %r49, %r50, %r51;
	// end inline asm
	bar.sync 	0;
	ret;

}
	// .globl	_Z16test_make_ulong2v
.visible .entry _Z16test_make_ulong2v()
{
	.reg .pred 	%p<5>;
	.reg .b32 	%r<107>;
	.reg .b64 	%rd<37>;

	// begin inline asm
	mov.u32 %r6, %laneid;
	// end inline asm
	mov.b32 	%r24, 1;
	mov.b32 	%r25, 31;
	mov.b32 	%r26, -1;
	// begin inline asm
	shfl.sync.down.b32 %r7, %r24, %r24, %r25, %r26;
	// end inline asm
	mov.b32 	%r23, 0;
	// begin inline asm
	shfl.sync.down.b32 %r12, %r23, %r24, %r25, %r26;
	// end inline asm
	mov.b32 	%r18, 2;
	// begin inline asm
	shfl.sync.down.b32 %r17, %r18, %r24, %r25, %r26;
	// end inline asm
	// begin inline asm
	shfl.sync.down.b32 %r22, %r23, %r24, %r25, %r26;
	// end inline asm
	setp.gt.s32 	%p1, %r6, 30;
	mov.b64 	%rd36, 2;
	mov.b64 	%rd35, 1;
	@%p1 bra 	$L__BB29_2;
	mov.b64 	%rd13, {%r17, %r22};
	mov.b64 	%rd14, {%r7, %r12};
	add.s64 	%rd35, %rd14, 1;
	add.s64 	%rd36, %rd13, 2;
$L__BB29_2:
	mov.b64 	{%r28, %r33}, %rd35;
	mov.b32 	%r44, 2;
	mov.b32 	%r105, 31;
	mov.b32 	%r106, -1;
	// begin inline asm
	shfl.sync.down.b32 %r27, %r28, %r44, %r105, %r106;
	// end inline asm
	// begin inline asm
	shfl.sync.down.b32 %r32, %r33, %r44, %r105, %r106;
	// end inline asm
	mov.b64 	%rd15, {%r27, %r32};
	mov.b64 	{%r38, %r43}, %rd36;
	// begin inline asm
	shfl.sync.down.b32 %r37, %r38, %r44, %r105, %r106;
	// end inline asm
	// begin inline asm
	shfl.sync.down.b32 %r42, %r43, %r44, %r105, %r106;
	// end inline asm
	mov.b64 	%rd16, {%r37, %r42};
	setp.gt.s32 	%p2, %r6, 29;
	add.s64 	%rd17, %rd35, %rd15;
	add.s64 	%rd18, %rd36, %rd16;
	selp.b64 	%rd19, %rd35, %rd17, %p2;
	mov.b64 	{%r48, %r53}, %rd19;
	selp.b64 	%rd20, %rd36, %rd18, %p2;
	mov.b64 	{%r58, %r63}, %rd20;
	mov.b32 	%r64, 4;
	// begin inline asm
	shfl.sync.down.b32 %r47, %r48, %r64, %r105, %r106;
	// end inline asm
	// begin inline asm
	shfl.sync.down.b32 %r52, %r53, %r64, %r105, %r106;
	// end inline asm
	mov.b64 	%rd21, {%r47, %r52};
	// begin inline asm
	shfl.sync.down.b32 %r57, %r58, %r64, %r105, %r106;
	// end inline asm
	// begin inline asm
	shfl.sync.down.b32 %r62, %r63, %r64, %r105, %r106;
	// end inline asm
	mov.b64 	%rd22, {%r57, %r62};
	setp.gt.s32 	%p3, %r6, 27;
	selp.b64 	%rd23, 0, %rd21, %p3;
	add.s64 	%rd24, %rd19, %rd23;
	mov.b64 	{%r68, %r73}, %rd24;
	selp.b64 	%rd25, 0, %rd22, %p3;
	add.s64 	%rd26, %rd20, %rd25;
	mov.b64 	{%r78, %r83}, %rd26;
	mov.b32 	%r84, 8;
	// begin inline asm
	shfl.sync.down.b32 %r67, %r68, %r84, %r105, %r106;
	// end inline asm
	// begin inline asm
	shfl.sync.down.b32 %r72, %r73, %r84, %r105, %r106;
	// end inline asm
	mov.b64 	%rd27, {%r67, %r72};
	// begin inline asm
	shfl.sync.down.b32 %r77, %r78, %r84, %r105, %r106;
	// end inline asm
	// begin inline asm
	shfl.sync.down.b32 %r82, %r83, %r84, %r105, %r106;
	// end inline asm
	mov.b64 	%rd28, {%r77, %r82};
	setp.gt.s32 	%p4, %r6, 23;
	selp.b64 	%rd29, 0, %rd27, %p4;
	add.s64 	%rd30, %rd24, %rd29;
	mov.b64 	{%r88, %r93}, %rd30;
	selp.b64 	%rd31, 0, %rd28, %p4;
	add.s64 	%rd32, %rd26, %rd31;
	mov.b64 	{%r98, %r103}, %rd32;
	mov.b32 	%r104, 16;
	// begin inline asm
	shfl.sync.down.b32 %r87, %r88, %r104, %r105, %r106;
	// end inline asm
	// begin inline asm
	shfl.sync.down.b32 %r92, %r93, %r104, %r105, %r106;
	// end inline asm
	// begin inline asm
	shfl.sync.down.b32 %r97, %r98, %r104, %r105, %r106;
	// end inline asm
	// begin inline asm
	shfl.sync.down.b32 %r102, %r103, %r104, %r105, %r106;
	// end inline asm
	bar.sync 	0;
	ret;

}
	// .globl	_Z16test_make_ulong3v
.visible .entry _Z16test_make_ulong3v()
{
	.reg .pred 	%p<5>;
	.reg .b32 	%r<177>;
	.reg .b64 	%rd<52>;

	// begin inline asm
	mov.u32 %r26, %laneid;
	// end inline asm
	mov.b32 	%r54, 1;
	mov.b32 	%r55, 31;
	mov.b32 	%r56, -1;
	// begin inline asm
	shfl.sync.down.b32 %r27, %r54, %r54, %r55, %r56;
	// end inline asm
	mov.b32 	%r53, 0;
	// begin inline asm
	shfl.sync.down.b32 %r32, %r53, %r54, %r55, %r56;
	// end inline asm
	mov.b32 	%r38, 2;
	// begin inline asm
	shfl.sync.down.b32 %r37, %r38, %r54, %r55, %r56;
	// end inline asm
	// begin inline asm
	shfl.sync.down.b32 %r42, %r53, %r54, %r55, %r56;
	// end inline asm
	mov.b32 	%r48, 3;
	// begin inline asm
	shfl.sync.down.b32 %r47, %r48, %r54, %r55, %r56;
	// end inline asm
	// begin inline asm
	shfl.sync.down.b32 %r52, %r53, %r54, %r55, %r56;
	// end inline asm
	setp.gt.s32 	%p1, %r26, 30;
	mov.b64 	%rd43, 1;
	mov.b64 	%rd44, 2;
	mov.b64 	%rd45, 3;
	@%p1 bra 	$L__BB30_2;
	mov.b64 	%rd28, {%r47, %r52};
	mov.b64 	%rd29, {%r37, %r42};
	mov.b64 	%rd30, {%r27, %r32};
	add.s64 	%rd43, %rd30, 1;
	add.s64 	%rd44, %rd29, 2;
	add.s64 	%rd45, %rd28, 3;
$L__BB30_2:
	mov.b64 	{%r58, %r63}, %rd43;
	mov.b32 	%r84, 2;
	mov.b32 	%r85, 31;
	mov.b32 	%r86, -1;
	// begin inline asm
	shfl.sync.down.b32 %r57, %r58, %r84, %r85, %r86;
	// end inline asm
	// begin inline asm
	shfl.sync.down.b32 %r62, %r63, %r84, %r85, %r86;
	// end inline asm
	mov.b64 	{%r68, %r73}, %rd44;
	// begin inline asm
	shfl.sync.down.b32 %r67, %r68, %r84, %r85, %r86;
	// end inline asm
	// begin inline asm
	shfl.sync.down.b32 %r72, %r73, %r84, %r85, %r86;
	// end inline asm
	mov.b64 	{%r78, %r83}, %rd45;
	// begin inline asm
	shfl.sync.down.b32 %r77, %r78, %r84, %r85, %r86;
	// end inline asm
	// begin inline asm
	shfl.sync.down.b32 %r82, %r83, %r84, %r85, %r86;
	// end inline asm
	setp.gt.s32 	%p2, %r26, 29;
	@%p2 bra 	$L__BB30_4;
	mov.b64 	%rd31, {%r77, %r82};
	mov.b64 	%rd32, {%r67, %r72};
	mov.b64 	%rd33, {%r57, %r62};
	add.s64 	%rd43, %rd43, %rd33;
	add.s64 	%rd44, %rd44, %rd32;
	add.s64 	%rd45, %rd45, %rd31;
$L__BB30_4:
	mov.b64 	{%r88, %r93}, %rd43;
	mov.b32 	%r114, 4;
	mov.b32 	%r115, 31;
	mov.b32 	%r116, -1;
	// begin inline asm
	shfl.sync.down.b32 %r87, %r88, %r114, %r115, %r116;
	// end inline asm
	// begin inline asm
	shfl.sync.down.b32 %r92, %r93, %r114, %r115, %r116;
	// end inline asm
	mov.b64 	{%r98, %r103}, %rd44;
	// begin inline asm
	shfl.sync.down.b32 %r97, %r98, %r114, %r115, %r116;
	// end inline asm
	// begin inline asm
	shfl.sync.down.b32 %r102, %r103, %r114, %r115, %r116;
	// end inline asm
	mov.b64 	{%r108, %r113}, %rd45;
	// begin inline asm
	shfl.sync.down.b32 %r107, %r108, %r114, %r115, %r116;
	// end inline asm
	// begin inline asm
	shfl.sync.down.b32 %r112, %r113, %r114, %r115, %r116;
	// end inline asm
	setp.gt.s32 	%p3, %r26, 27;
	@%p3 bra 	$L__BB30_6;
	mov.b64 	%rd34, {%r107, %r112};
	mov.b64 	%rd35, {%r97, %r102};
	mov.b64 	%rd36, {%r87, %r92};
	add.s64 	%rd43, %rd43, %rd36;
	add.s64 	%rd44, %rd44, %rd35;
	add.s64 	%rd45, %rd45, %rd34;
$L__BB30_6:
	mov.b64 	{%r118, %r123}, %rd43;
	mov.b32 	%r144, 8;
	mov.b32 	%r145, 31;
	mov.b32 	%r146, -1;
	// begin inline asm
	shfl.sync.down.b32 %r117, %r118, %r144, %r145, %r146;
	// end inline asm
	// begin inline asm
	shfl.sync.down.b32 %r122, %r123, %r144, %r145, %r146;
	// end inline asm
	mov.b64 	{%r128, %r133}, %rd44;
	// begin inline asm
	shfl.sync.down.b32 %r127, %r128, %r144, %r145, %r146;
	// end inline asm
	// begin inline asm
	shfl.sync.down.b32 %r132, %r133, %r144, %r145, %r146;
	// end inline asm
	mov.b64 	{%r138, %r143}, %rd45;
	// begin inline asm
	shfl.sync.down.b32 %r137, %r138, %r144, %r145, %r146;
	// end inline asm
	// begin inline asm
	shfl.sync.down.b32 %r142, %r143, %r144, %r145, %r146;
	// end inline asm
	setp.gt.s32 	%p4, %r26, 23;
	@%p4 bra 	$L__BB30_8;
	mov.b64 	%rd37, {%r137, %r142};
	mov.b64 	%rd38, {%r127, %r132};
	mov.b64 	%rd39, {%r117, %r122};
	add.s64 	%rd43, %rd43, %rd39;
	add.s64 	%rd44, %rd44, %rd38;
	add.s64 	%rd45, %rd45, %rd37;
$L__BB30_8:
	mov.b64 	{%r148, %r153}, %rd43;
	mov.b32 	%r174, 16;
	mov.b32 	%r175, 31;
	mov.b32 	%r176, -1;
	// begin inline asm
	shfl.sync.down.b32 %r147, %r148, %r174, %r175, %r176;
	// end inline asm
	// begin inline asm
	shfl.sync.down.b32 %r152, %r153, %r174, %r175, %r176;
	// end inline asm
	mov.b64 	{%r158, %r163}, %rd44;
	// begin inline asm
	shfl.sync.down.b32 %r157, %r158, %r174, %r175, %r176;
	// end inline asm
	// begin inline asm
	shfl.sync.down.b32 %r162, %r163, %r174, %r175, %r176;
	// end inline asm
	mov.b64 	{%r168, %r173}, %rd45;
	// begin inline asm
	shfl.sync.down.b32 %r167, %r168, %r174, %r175, %r176;
	// end inline asm
	// begin inline asm
	shfl.sync.down.b32 %r172, %r173, %r174, %r175, %r176;
	// end inline asm
	bar.sync 	0;
	ret;

}
	// .globl	_Z16test_make_ulong4v
.visible .entry _Z16test_make_ulong4v()
{
	.reg .pred 	%p<5>;
	.reg .b32 	%r<235>;
	.reg .b64 	%rd<69>;

	// begin inline asm
	mov.u32 %r34, %laneid;
	// end inline asm
	mov.b32 	%r72, 1;
	mov.b32 	%r73, 31;
	mov.b32 	%r74, -1;
	// begin inline asm
	shfl.sync.down.b32 %r35, %r72, %r72, %r73, %r74;
	// end inline asm
	mov.b32 	%r71, 0;
	// begin inline asm
	shfl.sync.down.b32 %r40, %r71, %r72, %r73, %r74;
	// end inline asm
	mov.b32 	%r46, 2;
	// begin inline asm
	shfl.sync.down.b32 %r45, %r46, %r72, %r73, %r74;
	// end inline asm
	// begin inline asm
	shfl.sync.down.b32 %r50, %r71, %r72, %r73, %r74;
	// end inline asm
	mov.b32 	%r56, 3;
	// begin inline asm
	shfl.sync.down.b32 %r55, %r56, %r72, %r73, %r74;
	// end inline asm
	// begin inline asm
	shfl.sync.down.b32 %r60, %r71, %r72, %r73, %r74;
	// end inline asm
	mov.b32 	%r66, 4;
	// begin inline asm
	shfl.sync.down.b32 %r65, %r66, %r72, %r73, %r74;
	// end inline asm
	// begin inline asm
	shfl.sync.down.b32 %r70, %r71, %r72, %r73, %r74;
	// end inline asm
	setp.gt.s32 	%p1, %r34, 30;
	mov.b64 	%rd57, 1;
	mov.b64 	%rd58, 2;
	mov.b64 	%rd59, 3;
	mov.b64 	%rd60, 4;
	@%p1 bra 	$L__BB31_2;
	mov.b64 	%rd37, {%r65, %r70};
	mov.b64 	%rd38, {%r55, %r60};
	mov.b64 	%rd39, {%r45, %r50};
	mov.b64 	%rd40, {%r35, %r40};
	add.s64 	%rd57, %rd40, 1;
	add.s64 	%rd58, %rd39, 2;
	add.s64 	%rd59, %rd38, 3;
	add.s64 	%rd60, %rd37, 4;
$L__BB31_2:
	mov.b64 	{%r76, %r81}, %rd57;
	mov.b32 	%r112, 2;
	mov.b32 	%r113, 31;
	mov.b32 	%r114, -1;
	// begin inline asm
	shfl.sync.down.b32 %r75, %r76, %r112, %r113, %r114;
	// end inline asm
	// begin inline asm
	shfl.sync.down.b32 %r80, %r81, %r112, %r113, %r114;
	// end inline asm
	mov.b64 	{%r86, %r91}, %rd58;
	// begin inline asm
	shfl.sync.down.b32 %r85, %r86, %r112, %r113, %r114;
	// end inline asm
	// begin inline asm
	shfl.sync.down.b32 %r90, %r91, %r112, %r113, %r114;
	// end inline asm
	mov.b64 	{%r96, %r101}, %rd59;
	// begin inline asm
	shfl.sync.down.b32 %r95, %r96, %r112, %r113, %r114;
	// end inline asm
	// begin inline asm
	shfl.sync.down.b32 %r100, %r101, %r112, %r113, %r114;
	// end inline asm
	mov.b64 	{%r106, %r111}, %rd60;
	// begin inline asm
	shfl.sync.down.b32 %r105, %r106, %r112, %r113, %r114;
	// end inline asm
	// begin inline asm
	shfl.sync.down.b32 %r110, %r111, %r112, %r113, %r114;
	// end inline asm
	setp.gt.s32 	%p2, %r34, 29;
	@%p2 bra 	$L__BB31_4;
	mov.b64 	%rd41, {%r105, %r110};
	mov.b64 	%rd42, {%r95, %r100};
	mov.b64 	%rd43, {%r85, %r90};
	mov.b64 	%rd44, {%r75, %r80};
	add.s64 	%rd57, %rd57, %rd44;
	add.s64 	%rd58, %rd58, %rd43;
	add.s64 	%rd59, %rd59, %rd42;
	add.s64 	%rd60, %rd60, %rd41;
$L__BB31_4:
	mov.b64 	{%r116, %r121}, %rd57;
	mov.b32 	%r152, 4;
	mov.b32 	%r153, 31;
	mov.b32 	%r154, -1;
	// begin inline asm
	shfl.sync.down.b32 %r115, %r116, %r152, %r153, %r154;
	// end inline asm
	// begin inline asm
	shfl.sync.down.b32 %r120, %r121, %r152, %r153, %r154;
	// end inline asm
	mov.b64 	{%r126, %r131}, %rd58;
	// begin inline asm
	shfl.sync.down.b32 %r125, %r126, %r152, %r153, %r154;
	// end inline asm
	// begin inline asm
	shfl.sync.down.b32 %r130, %r131, %r152, %r153, %r154;
	// end inline asm
	mov.b64 	{%r136, %r141}, %rd59;
	// begin inline asm
	shfl.sync.down.b32 %r135, %r136, %r152, %r153, %r154;
	// end inline asm
	// begin inline asm
	shfl.sync.down.b32 %r140, %r141, %r152, %r153, %r154;
	// end inline asm
	mov.b64 	{%r146, %r151}, %rd60;
	// begin inline asm
	shfl.sync.down.b32 %r145, %r146, %r152, %r153, %r154;
	// end inline asm
	// begin inline asm
	shfl.sync.down.b32 %r150, %r151, %r152, %r153, %r154;
	// end inline asm
	setp.gt.s32 	%p3, %r34, 27;
	@%p3 bra 	$L__BB31_6;
	mov.b64 	%rd45, {%r145, %r150};
	mov.b64 	%rd46, {%r135, %r140};
	mov.b64 	%rd47, {%r125, %r130};
	mov.b64 	%rd48, {%r115, %r120};
	add.s64 	%rd57, %rd57, %rd48;
	add.s64 	%rd58, %rd58, %rd47;
	add.s64 	%rd59, %rd59, %rd46;
	add.s64 	%rd60, %rd60, %rd45;
$L__BB31_6:
	mov.b64 	{%r156, %r161}, %rd57;
	mov.b32 	%r192, 8;
	mov.b32 	%r193, 31;
	mov.b32 	%r194, -1;
	// begin inline asm
	shfl.sync.down.b32 %r155, %r156, %r192, %r193, %r194;
	// end inline asm
	// begin inline asm
	shfl.sync.down.b32 %r160, %r161, %r192, %r193, %r194;
	// end inline asm
	mov.b64 	{%r166, %r171}, %rd58;
	// begin inline asm
	shfl.sync.down.b32 %r165, %r166, %r192, %r193, %r194;
	// end inline asm
	// begin inline asm
	shfl.sync.down.b32 %r170, %r171, %r192, %r193, %r194;
	// end inline asm
	mov.b64 	{%r176, %r181}, %rd59;
	// begin inline asm
	shfl.sync.down.b32 %r175, %r176, %r192, %r193, %r194;
	// end inline asm
	// begin inline asm
	shfl.sync.down.b32 %r180, %r181, %r192, %r193, %r194;
	// end inline asm
	mov.b64 	{%r186, %r191}, %rd60;
	// begin inline asm
	shfl.sync.down.b32 %r185, %r186, %r192, %r193, %r194;
	// end inline asm
	// begin inline asm
	shfl.sync.down.b32 %r190, %r191, %r192, %r193, %r194;
	// end inline asm
	setp.gt.s32 	%p4, %r34, 23;
	@%p4 bra 	$L__BB31_8;
	mov.b64 	%rd49, {%r185, %r190};
	mov.b64 	%rd50, {%r175, %r180};
	mov.b64 	%rd51, {%r165, %r170};
	mov.b64 	%rd52, {%r155, %r160};
	add.s64 	%rd57, %rd57, %rd52;
	add.s64 	%rd58, %rd58, %rd51;
	add.s64 	%rd59, %rd59, %rd50;
	add.s64 	%rd60, %rd60, %rd49;
$L__BB31_8:
	mov.b64 	{%r196, %r201}, %rd57;
	mov.b32 	%r232, 16;
	mov.b32 	%r233, 31;
	mov.b32 	%r234, -1;
	// begin inline asm
	shfl.sync.down.b32 %r195, %r196, %r232, %r233, %r234;
	// end inline asm
	// begin inline asm
	shfl.sync.down.b32 %r200, %r201, %r232, %r233, %r234;
	// end inline asm
	mov.b64 	{%r206, %r211}, %rd58;
	// begin inline asm
	shfl.sync.down.b32 %r205, %r206, %r232, %r233, %r234;
	// end inline asm
	// begin inline asm
	shfl.sync.down.b32 %r210, %r211, %r232, %r233, %r234;
	// end inline asm
	mov.b64 	{%r216, %r221}, %rd59;
	// begin inline asm
	shfl.sync.down.b32 %r215, %r216, %r232, %r233, %r234;
	// end inline asm
	// begin inline asm
	shfl.sync.down.b32 %r220, %r221, %r232, %r233, %r234;
	// end inline asm
	mov.b64 	{%r226, %r231}, %rd60;
	// begin inline asm
	shfl.sync.down.b32 %r225, %r226, %r232, %r233, %r234;
	// end inline asm
	// begin inline asm
	shfl.sync.down.b32 %r230, %r231, %r232, %r233, %r234;
	// end inline asm
	bar.sync 	0;
	ret;

}
	// .globl	_Z19test_make_longlong1v
.visible .entry _Z19test_make_longlong1v()
{
	.reg .pred 	%p<5>;
	.reg .b32 	%r<52>;
	.reg .b64 	%rd<13>;

	// begin inline asm
	mov.u32 %r1, %laneid;
	// end inline asm
	mov.b32 	%r9, 1;
	mov.b32 	%r50, 31;
	mov.b32 	%r51, -1;
	// begin inline asm
	shfl.sync.down.b32 %r2, %r9, %r9, %r50, %r51;
	// end inline asm
	mov.b32 	%r8, 0;
	// begin inline asm
	shfl.sync.down.b32 %r7, %r8, %r9, %r50, %r51;
	// end inline asm
	mov.b64 	%rd1, {%r2, %r7};
	setp.gt.s32 	%p1, %r1, 30;
	add.s64 	%rd2, %rd1, 1;
	selp.b64 	%rd3, 1, %rd2, %p1;
	mov.b64 	{%r13, %r18}, %rd3;
	mov.b32 	%r19, 2;
	// begin inline asm
	shfl.sync.down.b32 %r12, %r13, %r19, %r50, %r51;
	// end inline asm
	// begin inline asm
	shfl.sync.down.b32 %r17, %r18, %r19, %r50, %r51;
	// end inline asm
	mov.b64 	%rd4, {%r12, %r17};
	setp.gt.s32 	%p2, %r1, 29;
	selp.b64 	%rd5, 0, %rd4, %p2;
	add.s64 	%rd6, %rd3, %rd5;
	mov.b64 	{%r23, %r28}, %rd6;
	mov.b32 	%r29, 4;
	// begin inline asm
	shfl.sync.down.b32 %r22, %r23, %r29, %r50, %r51;
	// end inline asm
	// begin inline asm
	shfl.sync.down.b32 %r27, %r28, %r29, %r50, %r51;
	// end inline asm
	mov.b64 	%rd7, {%r22, %r27};
	setp.gt.s32 	%p3, %r1, 27;
	selp.b64 	%rd8, 0, %rd7, %p3;
	add.s64 	%rd9, %rd8, %rd6;
	mov.b64 	{%r33, %r38}, %rd9;
	mov.b32 	%r39, 8;
	// begin inline asm
	shfl.sync.down.b32 %r32, %r33, %r39, %r50, %r51;
	// end inline asm
	// begin inline asm
	shfl.sync.down.b32 %r37, %r38, %r39, %r50, %r51;
	// end inline asm
	mov.b64 	%rd10, {%r32, %r37};
	setp.gt.s32 	%p4, %r1, 23;
	selp.b64 	%rd11, 0, %rd10, %p4;
	add.s64 	%rd12, %rd11, %rd9;
	mov.b64 	{%r43, %r48}, %rd12;
	mov.b32 	%r49, 16;
	// begin inline asm
	shfl.sync.down.b32 %r42, %r43, %r49, %r50, %r51;
	// end inline asm
	// begin inline asm
	shfl.sync.down.b32 %r47, %r48, %r49, %r50, %r51;
	// end inline asm
	bar.sync 	0;
	ret;

}
	// .globl	_Z19test_make_longlong2v
.visible .entry _Z19test_make_longlong2v()
{
	.reg .pred 	%p<5>;
	.reg .b32 	%r<107>;
	.reg .b64 	%rd<37>;

	// begin inline asm
	mov.u32 %r6, %laneid;
	// end inline asm
	mov.b32 	%r24, 1;
	mov.b32 	%r25, 31;
	mov.b32 	%r26, -1;
	// begin inline asm
	shfl.sync.down.b32 %r7, %r24, %r24, %r25, %r26;
	// end inline asm
	mov.b32 	%r23, 0;
	// begin inline asm
	shfl.sync.down.b32 %r12, %r23, %r24, %r25, %r26;
	// end inline asm
	mov.b32 	%r18, 2;
	// begin inline asm
	shfl.sync.down.b32 %r17, %r18, %r24, %r25, %r26;
	// end inline asm
	// begin inline asm
	shfl.sync.down.b32 %r22, %r23, %r24, %r25, %r26;
	// end inline asm
	setp.gt.s32 	%p1, %r6, 30;
	mov.b64 	%rd36, 2;
	mov.b64 	%rd35, 1;
	@%p1 bra 	$L__BB33_2;
	mov.b64 	%rd13, {%r17, %r22};
	mov.b64 	%rd14, {%r7, %r12};
	add.s64 	%rd35, %rd14, 1;
	add.s64 	%rd36, %rd13, 2;
$L__BB33_2:
	mov.b64 	{%r28, %r33}, %rd35;
	mov.b32 	%r44, 2;
	mov.b32 	%r105, 31;
	mov.b32 	%r106, -1;
	// begin inline asm
	shfl.sync.down.b32 %r27, %r28, %r44, %r105, %r106;
	// end inline asm
	// begin inline asm
	shfl.sync.down.b32 %r32, %r33, %r44, %r105, %r106;
	// end inline asm
	mov.b64 	%rd15, {%r27, %r32};
	mov.b64 	{%r38, %r43}, %rd36;
	// begin inline asm
	shfl.sync.down.b32 %r37, %r38, %r44, %r105, %r106;
	// end inline asm
	// begin inline asm
	shfl.sync.down.b32 %r42, %r43, %r44, %r105, %r106;
	// end inline asm
	mov.b64 	%rd16, {%r37, %r42};
	setp.gt.s32 	%p2, %r6, 29;
	add.s64 	%rd17, %rd35, %rd15;
	add.s64 	%rd18, %rd36, %rd16;
	selp.b64 	%rd19, %rd35, %rd17, %p2;
	mov.b64 	{%r48, %r53}, %rd19;
	selp.b64 	%rd20, %rd36, %rd18, %p2;
	mov.b64 	{%r58, %r63}, %rd20;
	mov.b32 	%r64, 4;
	// begin inline asm
	shfl.sync.down.b32 %r47, %r48, %r64, %r105, %r106;
	// end inline asm
	// begin inline asm
	shfl.sync.down.b32 %r52, %r53, %r64, %r105, %r106;
	// end inline asm
	mov.b64 	%rd21, {%r47, %r52};
	// begin inline asm
	shfl.sync.down.b32 %r57, %r58, %r64, %r105, %r106;
	// end inline asm
	// begin inline asm
	shfl.sync.down.b32 %r62, %r63, %r64, %r105, %r106;
	// end inline asm
	mov.b64 	%rd22, {%r57, %r62};
	setp.gt.s32 	%p3, %r6, 27;
	selp.b64 	%rd23, 0, %rd21, %p3;
	add.s64 	%rd24, %rd19, %rd23;
	mov.b64 	{%r68, %r73}, %rd24;
	selp.b64 	%rd25, 0, %rd22, %p3;
	add.s64 	%rd26, %rd20, %rd25;
	mov.b64 	{%r78, %r83}, %rd26;
	mov.b32 	%r84, 8;
	// begin inline asm
	shfl.sync.down.b32 %r67, %r68, %r84, %r105, %r106;
	// end inline asm
	// begin inline asm
	shfl.sync.down.b32 %r72, %r73, %r84, %r105, %r106;
	// end inline asm
	mov.b64 	%rd27, {%r67, %r72};
	// begin inline asm
	shfl.sync.down.b32 %r77, %r78, %r84, %r105, %r106;
	// end inline asm
	// begin inline asm
	shfl.sync.down.b32 %r82, %r83, %r84, %r105, %r106;
	// end inline asm
	mov.b64 	%rd28, {%r77, %r82};
	setp.gt.s32 	%p4, %r6, 23;
	selp.b64 	%rd29, 0, %rd27, %p4;
	add.s64 	%rd30, %rd24, %rd29;
	mov.b64 	{%r88, %r93}, %rd30;
	selp.b64 	%rd31, 0, %rd28, %p4;
	add.s64 	%rd32, %rd26, %rd31;
	mov.b64 	{%r98, %r103}, %rd32;
	mov.b32 	%r104, 16;
	// begin inline asm
	shfl.sync.down.b32 %r87, %r88, %r104, %r105, %r106;
	// end inline asm
	// begin inline asm
	shfl.sync.down.b32 %r92, %r93, %r104, %r105, %r106;
	// end inline asm
	// begin inline asm
	shfl.sync.down.b32 %r97, %r98, %r104, %r105, %r106;
	// end inline asm
	// begin inline asm
	shfl.sync.down.b32 %r102, %r103, %r104, %r105, %r106;
	// end inline asm
	bar.sync 	0;
	ret;

}
	// .globl	_Z19test_make_longlong3v
.visible .entry _Z19test_make_longlong3v()
{
	.reg .pred 	%p<5>;
	.reg .b32 	%r<177>;
	.reg .b64 	%rd<52>;

	// begin inline asm
	mov.u32 %r26, %laneid;
	// end inline asm
	mov.b32 	%r54, 1;
	mov.b32 	%r55, 31;
	mov.b32 	%r56, -1;
	// begin inline asm
	shfl.sync.down.b32 %r27, %r54, %r54, %r55, %r56;
	// end inline asm
	mov.b32 	%r53, 0;
	// begin inline asm
	shfl.sync.down.b32 %r32, %r53, %r54, %r55, %r56;
	// end inline asm
	mov.b32 	%r38, 2;
	// begin inline asm
	shfl.sync.down.b32 %r37, %r38, %r54, %r55, %r56;
	// end inline asm
	// begin inline asm
	shfl.sync.down.b32 %r42, %r53, %r54, %r55, %r56;
	// end inline asm
	mov.b32 	%r48, 3;
	// begin inline asm
	shfl.sync.down.b32 %r47, %r48, %r54, %r55, %r56;
	// end inline asm
	// begin inline asm
	shfl.sync.down.b32 %r52, %r53, %r54, %r55, %r56;
	// end inline asm
	setp.gt.s32 	%p1, %r26, 30;
	mov.b64 	%rd43, 1;
	mov.b64 	%rd44, 2;
	mov.b64 	%rd45, 3;
	@%p1 bra 	$L__BB34_2;
	mov.b64 	%rd28, {%r47, %r52};
	mov.b64 	%rd29, {%r37, %r42};
	mov.b64 	%rd30, {%r27, %r32};
	add.s64 	%rd43, %rd30, 1;
	add.s64 	%rd44, %rd29, 2;
	add.s64 	%rd45, %rd28, 3;
$L__BB34_2:
	mov.b64 	{%r58, %r63}, %rd43;
	mov.b32 	%r84, 2;
	mov.b32 	%r85, 31;
	mov.b32 	%r86, -1;
	// begin inline asm
	shfl.sync.down.b32 %r57, %r58, %r84, %r85, %r86;
	// end inline asm
	// begin inline asm
	shfl.sync.down.b32 %r62, %r63, %r84, %r85, %r86;
	// end inline asm
	mov.b64 	{%r68, %r73}, %rd44;
	// begin inline asm
	shfl.sync.down.b32 %r67, %r68, %r84, %r85, %r86;
	// end inline asm
	// begin inline asm
	shfl.sync.down.b32 %r72, %r73, %r84, %r85, %r86;
	// end inline asm
	mov.b64 	{%r78, %r83}, %rd45;
	// begin inline asm
	shfl.sync.down.b32 %r77, %r78, %r84, %r85, %r86;
	// end inline asm
	// begin inline asm
	shfl.sync.down.b32 %r82, %r83, %r84, %r85, %r86;
	// end inline asm
	setp.gt.s32 	%p2, %r26, 29;
	@%p2 bra 	$L__BB34_4;
	mov.b64 	%rd31, {%r77, %r82};
	mov.b64 	%rd32, {%r67, %r72};
	mov.b64 	%rd33, {%r57, %r62};
	add.s64 	%rd43, %rd43, %rd33;
	add.s64 	%rd44, %rd44, %rd32;
	add.s64 	%rd45, %rd45, %rd31;
$L__BB34_4:
	mov.b64 	{%r88, %r93}, %rd43;
	mov.b32 	%r114, 4;
	mov.b32 	%r115, 31;
	mov.b32 	%r116, -1;
	// begin inline asm
	shfl.sync.down.b32 %r87, %r88, %r114, %r115, %r116;
	// end inline asm
	// begin inline asm
	shfl.sync.down.b32 %r92, %r93, %r114, %r115, %r116;
	// end inline asm
	mov.b64 	{%r98, %r103}, %rd44;
	// begin inline asm
	shfl.sync.down.b32 %r97, %r98, %r114, %r115, %r116;
	// end inline asm
	// begin inline asm
	shfl.sync.down.b32 %r102, %r103, %r114, %r115, %r116;
	// end inline asm
	mov.b64 	{%r108, %r113}, %rd45;
	// begin inline asm
	shfl.sync.down.b32 %r107, %r108, %r114, %r115, %r116;
	// end inline asm
	// begin inline asm
	shfl.sync.down.b32 %r112, %r113, %r114, %r115, %r116;
	// end inline asm
	setp.gt.s32 	%p3, %r26, 27;
	@%p3 bra 	$L__BB34_6;
	mov.b64 	%rd34, {%r107, %r112};
	mov.b64 	%rd35, {%r97, %r102};
	mov.b64 	%rd36, {%r87, %r92};
	add.s64 	%rd43, %rd43, %rd36;
	add.s64 	%rd44, %rd44, %rd35;
	add.s64 	%rd45, %rd45, %rd34;
$L__BB34_6:
	mov.b64 	{%r118, %r123}, %rd43;
	mov.b32 	%r144, 8;
	mov.b32 	%r145, 31;
	mov.b32 	%r146, -1;
	// begin inline asm
	shfl.sync.down.b32 %r117, %r118, %r144, %r145, %r146;
	// end inline asm
	// begin inline asm
	shfl.sync.down.b32 %r122, %r123, %r144, %r145, %r146;
	// end inline asm
	mov.b64 	{%r128, %r133}, %rd44;
	// begin inline asm
	shfl.sync.down.b32 %r127, %r128, %r144, %r145, %r146;
	// end inline asm
	// begin inline asm
	shfl.sync.down.b32 %r132, %r133, %r144, %r145, %r146;
	// end inline asm
	mov.b64 	{%r138, %r143}, %rd45;
	// begin inline asm
	shfl.sync.down.b32 %r137, %r138, %r144, %r145, %r146;
	// end inline asm
	// begin inline asm
	shfl.sync.down.b32 %r142, %r143, %r144, %r145, %r146;
	// end inline asm
	setp.gt.s32 	%p4, %r26, 23;
	@%p4 bra 	$L__BB34_8;
	mov.b64 	%rd37, {%r137, %r142};
	mov.b64 	%rd38, {%r127, %r132};
	mov.b64 	%rd39, {%r117, %r122};
	add.s64 	%rd43, %rd43, %rd39;
	add.s64 	%rd44, %rd44, %rd38;
	add.s64 	%rd45, %rd45, %rd37;
$L__BB34_8:
	mov.b64 	{%r148, %r153}, %rd43;
	mov.b32 	%r174, 16;
	mov.b32 	%r175, 31;
	mov.b32 	%r176, -1;
	// begin inline asm
	shfl.sync.down.b32 %r147, %r148, %r174, %r175, %r176;
	// end inline asm
	// begin inline asm
	shfl.sync.down.b32 %r152, %r153, %r174, %r175, %r176;
	// end inline asm
	mov.b64 	{%r158, %r163}, %rd44;
	// begin inline asm
	shfl.sync.down.b32 %r157, %r158, %r174, %r175, %r176;
	// end inline asm
	// begin inline asm
	shfl.sync.down.b32 %r162, %r163, %r174, %r175, %r176;
	// end inline asm
	mov.b64 	{%r168, %r173}, %rd45;
	// begin inline asm
	shfl.sync.down.b32 %r167, %r168, %r174, %r175, %r176;
	// end inline asm
	// begin inline asm
	shfl.sync.down.b32 %r172, %r173, %r174, %r175, %r176;
	// end inline asm
	bar.sync 	0;
	ret;

}
	// .globl	_Z19test_make_longlong4v
.visible .entry _Z19test_make_longlong4v()
{
	.reg .pred 	%p<5>;
	.reg .b32 	%r<235>;
	.reg .b64 	%rd<69>;

	// begin inline asm
	mov.u32 %r34, %laneid;
	// end inline asm
	mov.b32 	%r72, 1;
	mov.b32 	%r73, 31;
	mov.b32 	%r74, -1;
	// begin inline asm
	shfl.sync.down.b32 %r35, %r72, %r72, %r73, %r74;
	// end inline asm
	mov.b32 	%r71, 0;
	// begin inline asm
	shfl.sync.down.b32 %r40, %r71, %r72, %r73, %r74;
	// end inline asm
	mov.b32 	%r46, 2;
	// begin inline asm
	shfl.sync.down.b32 %r45, %r46, %r72, %r73, %r74;
	// end inline asm
	// begin inline asm
	shfl.sync.down.b32 %r50, %r71, %r72, %r73, %r74;
	// end inline asm
	mov.b32 	%r56, 3;
	// begin inline asm
	shfl.sync.down.b32 %r55, %r56, %r72, %r73, %r74;
	// end inline asm
	// begin inline asm
	shfl.sync.down.b32 %r60, %r71, %r72, %r73, %r74;
	// end inline asm
	mov.b32 	%r66, 4;
	// begin inline asm
	shfl.sync.down.b32 %r65, %r66, %r72, %r73, %r74;
	// end inline asm
	// begin inline asm
	shfl.sync.down.b32 %r70, %r71, %r72, %r73, %r74;
	// end inline asm
	setp.gt.s32 	%p1, %r34, 30;
	mov.b64 	%rd57, 1;
	mov.b64 	%rd58, 2;
	mov.b64 	%rd59, 3;
	mov.b64 	%rd60, 4;
	@%p1 bra 	$L__BB35_2;
	mov.b64 	%rd37, {%r65, %r70};
	mov.b64 	%rd38, {%r55, %r60};
	mov.b64 	%rd39, {%r45, %r50};
	mov.b64 	%rd40, {%r35, %r40};
	add.s64 	%rd57, %rd40, 1;
	add.s64 	%rd58, %rd39, 2;
	add.s64 	%rd59, %rd38, 3;
	add.s64 	%rd60, %rd37, 4;
$L__BB35_2:
	mov.b64 	{%r76, %r81}, %rd57;
	mov.b32 	%r112, 2;
	mov.b32 	%r113, 31;
	mov.b32 	%r114, -1;
	// begin inline asm
	shfl.sync.down.b32 %r75, %r76, %r112, %r113, %r114;
	// end inline asm
	// begin inline asm
	shfl.sync.down.b32 %r80, %r81, %r112, %r113, %r114;
	// end inline asm
	mov.b64 	{%r86, %r91}, %rd58;
	// begin inline asm
	shfl.sync.down.b32 %r85, %r86, %r112, %r113, %r114;
	// end inline asm
	// begin inline asm
	shfl.sync.down.b32 %r90, %r91, %r112, %r113, %r114;
	// end inline asm
	mov.b64 	{%r96, %r101}, %rd59;
	// begin inline asm
	shfl.sync.down.b32 %r95, %r96, %r112, %r113, %r114;
	// end inline asm
	// begin inline asm
	shfl.sync.down.b32 %r100, %r101, %r112, %r113, %r114;
	// end inline asm
	mov.b64 	{%r106, %r111}, %rd60;
	// begin inline asm
	shfl.sync.down.b32 %r105, %r106, %r112, %r113, %r114;
	// end inline asm
	// begin inline asm
	shfl.sync.down.b32 %r110, %r111, %r112, %r113, %r114;
	// end inline asm
	setp.gt.s32 	%p2, %r34, 29;
	@%p2 bra 	$L__BB35_4;
	mov.b64 	%rd41, {%r105, %r110};
	mov.b64 	%rd42, {%r95, %r100};
	mov.b64 	%rd43, {%r85, %r90};
	mov.b64 	%rd44, {%r75, %r80};
	add.s64 	%rd57, %rd57, %rd44;
	add.s64 	%rd58, %rd58, %rd43;
	add.s64 	%rd59, %rd59, %rd42;
	add.s64 	%rd60, %rd60, %rd41;
$L__BB35_4:
	mov.b64 	{%r116, %r121}, %rd57;
	mov.b32 	%r152, 4;
	mov.b32 	%r153, 31;
	mov.b32 	%r154, -1;
	// begin inline asm
	shfl.sync.down.b32 %r115, %r116, %r152, %r153, %r154;
	// end inline asm
	// begin inline asm
	shfl.sync.down.b32 %r120, %r121, %r152, %r153, %r154;
	// end inline asm
	mov.b64 	{%r126, %r131}, %rd58;
	// begin inline asm
	shfl.sync.down.b32 %r125, %r126, %r152, %r153, %r154;
	// end inline asm
	// begin inline asm
	shfl.sync.down.b32 %r130, %r131, %r152, %r153, %r154;
	// end inline asm
	mov.b64 	{%r136, %r141}, %rd59;
	// begin inline asm
	shfl.sync.down.b32 %r135, %r136, %r152, %r153, %r154;
	// end inline asm
	// begin inline asm
	shfl.sync.down.b32 %r140, %r141, %r152, %r153, %r154;
	// end inline asm
	mov.b64 	{%r146, %r151}, %rd60;
	// begin inline asm
	shfl.sync.down.b32 %r145, %r146, %r152, %r153, %r154;
	// end inline asm
	// begin inline asm
	shfl.sync.down.b32 %r150, %r151, %r152, %r153, %r154;
	// end inline asm
	setp.gt.s32 	%p3, %r34, 27;
	@%p3 bra 	$L__BB35_6;
	mov.b64 	%rd45, {%r145, %r150};
	mov.b64 	%rd46, {%r135, %r140};
	mov.b64 	%rd47, {%r125, %r130};
	mov.b64 	%rd48, {%r115, %r120};
	add.s64 	%rd57, %rd57, %rd48;
	add.s64 	%rd58, %rd58, %rd47;
	add.s64 	%rd59, %rd59, %rd46;
	add.s64 	%rd60, %rd60, %rd45;
$L__BB35_6:
	mov.b64 	{%r156, %r161}, %rd57;
	mov.b32 	%r192, 8;
	mov.b32 	%r193, 31;
	mov.b32 	%r194, -1;
	// begin inline asm
	shfl.sync.down.b32 %r155, %r156, %r192, %r193, %r194;
	// end inline asm
	// begin inline asm
	shfl.sync.down.b32 %r160, %r161, %r192, %r193, %r194;
	// end inline asm
	mov.b64 	{%r166, %r171}, %rd58;
	// begin inline asm
	shfl.sync.down.b32 %r165, %r166, %r192, %r193, %r194;
	// end inline asm
	// begin inline asm
	shfl.sync.down.b32 %r170, %r171, %r192, %r193, %r194;
	// end inline asm
	mov.b64 	{%r176, %r181}, %rd59;
	// begin inline asm
	shfl.sync.down.b32 %r175, %r176, %r192, %r193, %r194;
	// end inline asm
	// begin inline asm
	shfl.sync.down.b32 %r180, %r181, %r192, %r193, %r194;
	// end inline asm
	mov.b64 	{%r186, %r191}, %rd60;
	// begin inline asm
	shfl.sync.down.b32 %r185, %r186, %r192, %r193, %r194;
	// end inline asm
	// begin inline asm
	shfl.sync.down.b32 %r190, %r191, %r192, %r193, %r194;
	// end inline asm
	setp.gt.s32 	%p4, %r34, 23;
	@%p4 bra 	$L__BB35_8;
	mov.b64 	%rd49, {%r185, %r190};
	mov.b64 	%rd50, {%r175, %r180};
	mov.b64 	%rd51, {%r165, %r170};
	mov.b64 	%rd52, {%r155, %r160};
	add.s64 	%rd57, %rd57, %rd52;
	add.s64 	%rd58, %rd58, %rd51;
	add.s64 	%rd59, %rd59, %rd50;
	add.s64 	%rd60, %rd60, %rd49;
$L__BB35_8:
	mov.b64 	{%r196, %r201}, %rd57;
	mov.b32 	%r232, 16;
	mov.b32 	%r233, 31;
	mov.b32 	%r234, -1;
	// begin inline asm
	shfl.sync.down.b32 %r195, %r196, %r232, %r233, %r234;
	// end inline asm
	// begin inline asm
	shfl.sync.down.b32 %r200, %r201, %r232, %r233, %r234;
	// end inline asm
	mov.b64 	{%r206, %r211}, %rd58;
	// begin inline asm
	shfl.sync.down.b32 %r205, %r206, %r232, %r233, %r234;
	// end inline asm
	// begin inline asm
	shfl.sync.down.b32 %r210, %r211, %r232, %r233, %r234;
	// end inline asm
	mov.b64 	{%r216, %r221}, %rd59;
	// begin inline asm
	shfl.sync.down.b32 %r215, %r216, %r232, %r233, %r234;
	// end inline asm
	// begin inline asm
	shfl.sync.down.b32 %r220, %r221, %r232, %r233, %r234;
	// end inline asm
	mov.b64 	{%r226, %r231}, %rd60;
	// begin inline asm
	shfl.sync.down.b32 %r225, %r226, %r232, %r233, %r234;
	// end inline asm
	// begin inline asm
	shfl.sync.down.b32 %r230, %r231, %r232, %r233, %r234;
	// end inline asm
	bar.sync 	0;
	ret;

}
	// .globl	_Z20test_make_ulonglong1v
.visible .entry _Z20test_make_ulonglong1v()
{
	.reg .pred 	%p<5>;
	.reg .b32 	%r<52>;
	.reg .b64 	%rd<13>;

	// begin inline asm
	mov.u32 %r1, %laneid;
	// end inline asm
	mov.b32 	%r9, 1;
	mov.b32 	%r50, 31;
	mov.b32 	%r51, -1;
	// begin inline asm
	shfl.sync.down.b32 %r2, %r9, %r9, %r50, %r51;
	// end inline asm
	mov.b32 	%r8, 0;
	// begin inline asm
	shfl.sync.down.b32 %r7, %r8, %r9, %r50, %r51;
	// end inline asm
	mov.b64 	%rd1, {%r2, %r7};
	setp.gt.s32 	%p1, %r1, 30;
	add.s64 	%rd2, %rd1, 1;
	selp.b64 	%rd3, 1, %rd2, %p1;
	mov.b64 	{%r13, %r18}, %rd3;
	mov.b32 	%r19, 2;
	// begin inline asm
	shfl.sync.down.b32 %r12, %r13, %r19, %r50, %r51;
	// end inline asm
	// begin inline asm
	shfl.sync.down.b32 %r17, %r18, %r19, %r50, %r51;
	// end inline asm
	mov.b64 	%rd4, {%r12, %r17};
	setp.gt.s32 	%p2, %r1, 29;
	selp.b64 	%rd5, 0, %rd4, %p2;
	add.s64 	%rd6, %rd3, %rd5;
	mov.b64 	{%r23, %r28}, %rd6;
	mov.b32 	%r29, 4;
	// begin inline asm
	shfl.sync.down.b32 %r22, %r23, %r29, %r50, %r51;
	// end inline asm
	// begin inline asm
	shfl.sync.down.b32 %r27, %r28, %r29, %r50, %r51;
	// end inline asm
	mov.b64 	%rd7, {%r22, %r27};
	setp.gt.s32 	%p3, %r1, 27;
	selp.b64 	%rd8, 0, %rd7, %p3;
	add.s64 	%rd9, %rd8, %rd6;
	mov.b64 	{%r33, %r38}, %rd9;
	mov.b32 	%r39, 8;
	// begin inline asm
	shfl.sync.down.b32 %r32, %r33, %r39, %r50, %r51;
	// end inline asm
	// begin inline asm
	shfl.sync.down.b32 %r37, %r38, %r39, %r50, %r51;
	// end inline asm
	mov.b64 	%rd10, {%r32, %r37};
	setp.gt.s32 	%p4, %r1, 23;
	selp.b64 	%rd11, 0, %rd10, %p4;
	add.s64 	%rd12, %rd11, %rd9;
	mov.b64 	{%r43, %r48}, %rd12;
	mov.b32 	%r49, 16;
	// begin inline asm
	shfl.sync.down.b32 %r42, %r43, %r49, %r50, %r51;
	// end inline asm
	// begin inline asm
	shfl.sync.down.b32 %r47, %r48, %r49, %r50, %r51;
	// end inline asm
	bar.sync 	0;
	ret;

}
	// .globl	_Z20test_make_ulonglong2v
.visible .entry _Z20test_make_ulonglong2v()
{
	.reg .pred 	%p<5>;
	.reg .b32 	%r<107>;
	.reg .b64 	%rd<37>;

	// begin inline asm
	mov.u32 %r6, %laneid;
	// end inline asm
	mov.b32 	%r24, 1;
	mov.b32 	%r25, 31;
	mov.b32 	%r26, -1;
	// begin inline asm
	shfl.sync.down.b32 %r7, %r24, %r24, %r25, %r26;
	// end inline asm
	mov.b32 	%r23, 0;
	// begin inline asm
	shfl.sync.down.b32 %r12, %r23, %r24, %r25, %r26;
	// end inline asm
	mov.b32 	%r18, 2;
	// begin inline asm
	shfl.sync.down.b32 %r17, %r18, %r24, %r25, %r26;
	// end inline asm
	// begin inline asm
	shfl.sync.down.b32 %r22, %r23, %r24, %r25, %r26;
	// end inline asm
	setp.gt.s32 	%p1, %r6, 30;
	mov.b64 	%rd36, 2;
	mov.b64 	%rd35, 1;
	@%p1 bra 	$L__BB37_2;
	mov.b64 	%rd13, {%r17, %r22};
	mov.b64 	%rd14, {%r7, %r12};
	add.s64 	%rd35, %rd14, 1;
	add.s64 	%rd36, %rd13, 2;
$L__BB37_2:
	mov.b64 	{%r28, %r33}, %rd35;
	mov.b32 	%r44, 2;
	mov.b32 	%r105, 31;
	mov.b32 	%r106, -1;
	// begin inline asm
	shfl.sync.down.b32 %r27, %r28, %r44, %r105, %r106;
	// end inline asm
	// begin inline asm
	shfl.sync.down.b32 %r32, %r33, %r44, %r105, %r106;
	// end inline asm
	mov.b64 	%rd15, {%r27, %r32};
	mov.b64 	{%r38, %r43}, %rd36;
	// begin inline asm
	shfl.sync.down.b32 %r37, %r38, %r44, %r105, %r106;
	// end inline asm
	// begin inline asm
	shfl.sync.down.b32 %r42, %r43, %r44, %r105, %r106;
	// end inline asm
	mov.b64 	%rd16, {%r37, %r42};
	setp.gt.s32 	%p2, %r6, 29;
	add.s64 	%rd17, %rd35, %rd15;
	add.s64 	%rd18, %rd36, %rd16;
	selp.b64 	%rd19, %rd35, %rd17, %p2;
	mov.b64 	{%r48, %r53}, %rd19;
	selp.b64 	%rd20, %rd36, %rd18, %p2;
	mov.b64 	{%r58, %r63}, %rd20;
	mov.b32 	%r64, 4;
	// begin inline asm
	shfl.sync.down.b32 %r47, %r48, %r64, %r105, %r106;
	// end inline asm
	// begin inline asm
	shfl.sync.down.b32 %r52, %r53, %r64, %r105, %r106;
	// end inline asm
	mov.b64 	%rd21, {%r47, %r52};
	// begin inline asm
	shfl.sync.down.b32 %r57, %r58, %r64, %r105, %r106;
	// end inline asm
	// begin inline asm
	shfl.sync.down.b32 %r62, %r63, %r64, %r105, %r106;
	// end inline asm
	mov.b64 	%rd22, {%r57, %r62};
	setp.gt.s32 	%p3, %r6, 27;
	selp.b64 	%rd23, 0, %rd21, %p3;
	add.s64 	%rd24, %rd19, %rd23;
	mov.b64 	{%r68, %r73}, %rd24;
	selp.b64 	%rd25, 0, %rd22, %p3;
	add.s64 	%rd26, %rd20, %rd25;
	mov.b64 	{%r78, %r83}, %rd26;
	mov.b32 	%r84, 8;
	// begin inline asm
	shfl.sync.down.b32 %r67, %r68, %r84, %r105, %r106;
	// end inline asm
	// begin inline asm
	shfl.sync.down.b32 %r72, %r73, %r84, %r105, %r106;
	// end inline asm
	mov.b64 	%rd27, {%r67, %r72};
	// begin inline asm
	shfl.sync.down.b32 %r77, %r78, %r84, %r105, %r106;
	// end inline asm
	// begin inline asm
	shfl.sync.down.b32 %r82, %r83, %r84, %r105, %r106;
	// end inline asm
	mov.b64 	%rd28, {%r77, %r82};
	setp.gt.s32 	%p4, %r6, 23;
	selp.b64 	%rd29, 0, %rd27, %p4;
	add.s64 	%rd30, %rd24, %rd29;
	mov.b64 	{%r88, %r93}, %rd30;
	selp.b64 	%rd31, 0, %rd28, %p4;
	add.s64 	%rd32, %rd26, %rd31;
	mov.b64 	{%r98, %r103}, %rd32;
	mov.b32 	%r104, 16;
	// begin inline asm
	shfl.sync.down.b32 %r87, %r88, %r104, %r105, %r106;
	// end inline asm
	// begin inline asm
	shfl.sync.down.b32 %r92, %r93, %r104, %r105, %r106;
	// end inline asm
	// begin inline asm
	shfl.sync.down.b32 %r97, %r98, %r104, %r105, %r106;
	// end inline asm
	// begin inline asm
	shfl.sync.down.b32 %r102, %r103, %r104, %r105, %r106;
	// end inline asm
	bar.sync 	0;
	ret;

}
	// .globl	_Z20test_make_ulonglong3v
.visible .entry _Z20test_make_ulonglong3v()
{
	.reg .pred 	%p<5>;
	.reg .b32 	%r<177>;
	.reg .b64 	%rd<52>;

	// begin inline asm
	mov.u32 %r26, %laneid;
	// end inline asm
	mov.b32 	%r54, 1;
	mov.b32 	%r55, 31;
	mov.b32 	%r56, -1;
	// begin inline asm
	shfl.sync.down.b32 %r27, %r54, %r54, %r55, %r56;
	// end inline asm
	mov.b32 	%r53, 0;
	// begin inline asm
	shfl.sync.down.b32 %r32, %r53, %r54, %r55, %r56;
	// end inline asm
	mov.b32 	%r38, 2;
	// begin inline asm
	shfl.sync.down.b32 %r37, %r38, %r54, %r55, %r56;
	// end inline asm
	// begin inline asm
	shfl.sync.down.b32 %r42, %r53, %r54, %r55, %r56;
	// end inline asm
	mov.b32 	%r48, 3;
	// begin inline asm
	shfl.sync.down.b32 %r47, %r48, %r54, %r55, %r56;
	// end inline asm
	// begin inline asm
	shfl.sync.down.b32 %r52, %r53, %r54, %r55, %r56;
	// end inline asm
	setp.gt.s32 	%p1, %r26, 30;
	mov.b64 	%rd43, 1;
	mov.b64 	%rd44, 2;
	mov.b64 	%rd45, 3;
	@%p1 bra 	$L__BB38_2;
	mov.b64 	%rd28, {%r47, %r52};
	mov.b64 	%rd29, {%r37, %r42};
	mov.b64 	%rd30, {%r27, %r32};
	add.s64 	%rd43, %rd30, 1;
	add.s64 	%rd44, %rd29, 2;
	add.s64 	%rd45, %rd28, 3;
$L__BB38_2:
	mov.b64 	{%r58, %r63}, %rd43;
	mov.b32 	%r84, 2;
	mov.b32 	%r85, 31;
	mov.b32 	%r86, -1;
	// begin inline asm
	shfl.sync.down.b32 %r57, %r58, %r84, %r85, %r86;
	// end inline asm
	// begin inline asm
	shfl.sync.down.b32 %r62, %r63, %r84, %r85, %r86;
	// end inline asm
	mov.b64 	{%r68, %r73}, %rd44;
	// begin inline asm
	shfl.sync.down.b32 %r67, %r68, %r84, %r85, %r86;
	// end inline asm
	// begin inline asm
	shfl.sync.down.b32 %r72, %r73, %r84, %r85, %r86;
	// end inline asm
	mov.b64 	{%r78, %r83}, %rd45;
	// begin inline asm
	shfl.sync.down.b32 %r77, %r78, %r84, %r85, %r86;
	// end inline asm
	// begin inline asm
	shfl.sync.down.b32 %r82, %r83, %r84, %r85, %r86;
	// end inline asm
	setp.gt.s32 	%p2, %r26, 29;
	@%p2 bra 	$L__BB38_4;
	mov.b64 	%rd31, {%r77, %r82};
	mov.b64 	%rd32, {%r67, %r72};
	mov.b64 	%rd33, {%r57, %r62};
	add.s64 	%rd43, %rd43, %rd33;
	add.s64 	%rd44, %rd44, %rd32;
	add.s64 	%rd45, %rd45, %rd31;
$L__BB38_4:
	mov.b64 	{%r88, %r93}, %rd43;
	mov.b32 	%r114, 4;
	mov.b32 	%r115, 31;
	mov.b32 	%r116, -1;
	// begin inline asm
	shfl.sync.down.b32 %r87, %r88, %r114, %r115, %r116;
	// end inline asm
	// begin inline asm
	shfl.sync.down.b32 %r92, %r93, %r114, %r115, %r116;
	// end inline asm
	mov.b64 	{%r98, %r103}, %rd44;
	// begin inline asm
	shfl.sync.down.b32 %r97, %r98, %r114, %r115, %r116;
	// end inline asm
	// begin inline asm
	shfl.sync.down.b32 %r102, %r103, %r114, %r115, %r116;
	// end inline asm
	mov.b64 	{%r108, %r113}, %rd45;
	// begin inline asm
	shfl.sync.down.b32 %r107, %r108, %r114, %r115, %r116;
	// end inline asm
	// begin inline asm
	shfl.sync.down.b32 %r112, %r113, %r114, %r115, %r116;
	// end inline asm
	setp.gt.s32 	%p3, %r26, 27;
	@%p3 bra 	$L__BB38_6;
	mov.b64 	%rd34, {%r107, %r112};
	mov.b64 	%rd35, {%r97, %r102};
	mov.b64 	%rd36, {%r87, %r92};
	add.s64 	%rd43, %rd43, %rd36;
	add.s64 	%rd44, %rd44, %rd35;
	add.s64 	%rd45, %rd45, %rd34;
$L__BB38_6:
	mov.b64 	{%r118, %r123}, %rd43;
	mov.b32 	%r144, 8;
	mov.b32 	%r145, 31;
	mov.b32 	%r146, -1;
	// begin inline asm
	shfl.sync.down.b32 %r117, %r118, %r144, %r145, %r146;
	// end inline asm
	// begin inline asm
	shfl.sync.down.b32 %r122, %r123, %r144, %r145, %r146;
	// end inline asm
	mov.b64 	{%r128, %r133}, %rd44;
	// begin inline asm
	shfl.sync.down.b32 %r127, %r128, %r144, %r145, %r146;
	// end inline asm
	// begin inline asm
	shfl.sync.down.b32 %r132, %r133, %r144, %r145, %r146;
	// end inline asm
	mov.b64 	{%r138, %r143}, %rd45;
	// begin inline asm
	shfl.sync.down.b32 %r137, %r138, %r144, %r145, %r146;
	// end inline asm
	// begin inline asm
	shfl.sync.down.b32 %r142, %r143, %r144, %r145, %r146;
	// end inline asm
	setp.gt.s32 	%p4, %r26, 23;
	@%p4 bra 	$L__BB38_8;
	mov.b64 	%rd37, {%r137, %r142};
	mov.b64 	%rd38, {%r127, %r132};
	mov.b64 	%rd39, {%r117, %r122};
	add.s64 	%rd43, %rd43, %rd39;
	add.s64 	%rd44, %rd44, %rd38;
	add.s64 	%rd45, %rd45, %rd37;
$L__BB38_8:
	mov.b64 	{%r148, %r153}, %rd43;
	mov.b32 	%r174, 16;
	mov.b32 	%r175, 31;
	mov.b32 	%r176, -1;
	// begin inline asm
	shfl.sync.down.b32 %r147, %r148, %r174, %r175, %r176;
	// end inline asm
	// begin inline asm
	shfl.sync.down.b32 %r152, %r153, %r174, %r175, %r176;
	// end inline asm
	mov.b64 	{%r158, %r163}, %rd44;
	// begin inline asm
	shfl.sync.down.b32 %r157, %r158, %r174, %r175, %r176;
	// end inline asm
	// begin inline asm
	shfl.sync.down.b32 %r162, %r163, %r174, %r175, %r176;
	// end inline asm
	mov.b64 	{%r168, %r173}, %rd45;
	// begin inline asm
	shfl.sync.down.b32 %r167, %r168, %r174, %r175, %r176;
	// end inline asm
	// begin inline asm
	shfl.sync.down.b32 %r172, %r173, %r174, %r175, %r176;
	// end inline asm
	bar.sync 	0;
	ret;

}
	// .globl	_Z20test_make_ulonglong4v
.visible .entry _Z20test_make_ulonglong4v()
{
	.reg .pred 	%p<5>;
	.reg .b32 	%r<235>;
	.reg .b64 	%rd<69>;

	// begin inline asm
	mov.u32 %r34, %laneid;
	// end inline asm
	mov.b32 	%r72, 1;
	mov.b32 	%r73, 31;
	mov.b32 	%r74, -1;
	// begin inline asm
	shfl.sync.down.b32 %r35, %r72, %r72, %r73, %r74;
	// end inline asm
	mov.b32 	%r71, 0;
	// begin inline asm
	shfl.sync.down.b32 %r40, %r71, %r72, %r73, %r74;
	// end inline asm
	mov.b32 	%r46, 2;
	// begin inline asm
	shfl.sync.down.b32 %r45, %r46, %r72, %r73, %r74;
	// end inline asm
	// begin inline asm
	shfl.sync.down.b32 %r50, %r71, %r72, %r73, %r74;
	// end inline asm
	mov.b32 	%r56, 3;
	// begin inline asm
	shfl.sync.down.b32 %r55, %r56, %r72, %r73, %r74;
	// end inline asm
	// begin inline asm
	shfl.sync.down.b32 %r60, %r71, %r72, %r73, %r74;
	// end inline asm
	mov.b32 	%r66, 4;
	// begin inline asm
	shfl.sync.down.b32 %r65, %r66, %r72, %r73, %r74;
	// end inline asm
	// begin inline asm
	shfl.sync.down.b32 %r70, %r71, %r72, %r73, %r74;
	// end inline asm
	setp.gt.s32 	%p1, %r34, 30;
	mov.b64 	%rd57, 1;
	mov.b64 	%rd58, 2;
	mov.b64 	%rd59, 3;
	mov.b64 	%rd60, 4;
	@%p1 bra 	$L__BB39_2;
	mov.b64 	%rd37, {%r65, %r70};
	mov.b64 	%rd38, {%r55, %r60};
	mov.b64 	%rd39, {%r45, %r50};
	mov.b64 	%rd40, {%r35, %r40};
	add.s64 	%rd57, %rd40, 1;
	add.s64 	%rd58, %rd39, 2;
	add.s64 	%rd59, %rd38, 3;
	add.s64 	%rd60, %rd37, 4;
$L__BB39_2:
	mov.b64 	{%r76, %r81}, %rd57;
	mov.b32 	%r112, 2;
	mov.b32 	%r113, 31;
	mov.b32 	%r114, -1;
	// begin inline asm
	shfl.sync.down.b32 %r75, %r76, %r112, %r113, %r114;
	// end inline asm
	// begin inline asm
	shfl.sync.down.b32 %r80, %r81, %r112, %r113, %r114;
	// end inline asm
	mov.b64 	{%r86, %r91}, %rd58;
	// begin inline asm
	shfl.sync.down.b32 %r85, %r86, %r112, %r113, %r114;
	// end inline asm
	// begin inline asm
	shfl.sync.down.b32 %r90, %r91, %r112, %r113, %r114;
	// end inline asm
	mov.b64 	{%r96, %r101}, %rd59;
	// begin inline asm
	shfl.sync.down.b32 %r95, %r96, %r112, %r113, %r114;
	// end inline asm
	// begin inline asm
	shfl.sync.down.b32 %r100, %r101, %r112, %r113, %r114;
	// end inline asm
	mov.b64 	{%r106, %r111}, %rd60;
	// begin inline asm
	shfl.sync.down.b32 %r105, %r106, %r112, %r113, %r114;
	// end inline asm
	// begin inline asm
	shfl.sync.down.b32 %r110, %r111, %r112, %r113, %r114;
	// end inline asm
	setp.gt.s32 	%p2, %r34, 29;
	@%p2 bra 	$L__BB39_4;
	mov.b64 	%rd41, {%r105, %r110};
	mov.b64 	%rd42, {%r95, %r100};
	mov.b64 	%rd43, {%r85, %r90};
	mov.b64 	%rd44, {%r75, %r80};
	add.s64 	%rd57, %rd57, %rd44;
	add.s64 	%rd58, %rd58, %rd43;
	add.s64 	%rd59, %rd59, %rd42;
	add.s64 	%rd60, %rd60, %rd41;
$L__BB39_4:
	mov.b64 	{%r116, %r121}, %rd57;
	mov.b32 	%r152, 4;
	mov.b32 	%r153, 31;
	mov.b32 	%r154, -1;
	// begin inline asm
	shfl.sync.down.b32 %r115, %r116, %r152, %r153, %r154;
	// end inline asm
	// begin inline asm
	shfl.sync.down.b32 %r120, %r121, %r152, %r153, %r154;
	// end inline asm
	mov.b64 	{%r126, %r131}, %rd58;
	// begin inline asm
	shfl.sync.down.b32 %r125, %r126, %r152, %r153, %r154;
	// end inline asm
	// begin inline asm
	shfl.sync.down.b32 %r130, %r131, %r152, %r153, %r154;
	// end inline asm
	mov.b64 	{%r136, %r141}, %rd59;
	// begin inline asm
	shfl.sync.down.b32 %r135, %r136, %r152, %r153, %r154;
	// end inline asm
	// begin inline asm
	shfl.sync.down.b32 %r140, %r141, %r152, %r153, %r154;
	// end inline asm
	mov.b64 	{%r146, %r151}, %rd60;
	// begin inline asm
	shfl.sync.down.b32 %r145, %r146, %r152, %r153, %r154;
	// end inline asm
	// begin inline asm
	shfl.sync.down.b32 %r150, %r151, %r152, %r153, %r154;
	// end inline asm
	setp.gt.s32 	%p3, %r34, 27;
	@%p3 bra 	$L__BB39_6;
	mov.b64 	%rd45, {%r145, %r150};
	mov.b64 	%rd46, {%r135, %r140};
	mov.b64 	%rd47, {%r125, %r130};
	mov.b64 	%rd48, {%r115, %r120};
	add.s64 	%rd57, %rd57, %rd48;
	add.s64 	%rd58, %rd58, %rd47;
	add.s64 	%rd59, %rd59, %rd46;
	add.s64 	%rd60, %rd60, %rd45;
$L__BB39_6:
	mov.b64 	{%r156, %r161}, %rd57;
	mov.b32 	%r192, 8;
	mov.b32 	%r193, 31;
	mov.b32 	%r194, -1;
	// begin inline asm
	shfl.sync.down.b32 %r155, %r156, %r192, %r193, %r194;
	// end inline asm
	// begin inline asm
	shfl.sync.down.b32 %r160, %r161, %r192, %r193, %r194;
	// end inline asm
	mov.b64 	{%r166, %r171}, %rd58;
	// begin inline asm
	shfl.sync.down.b32 %r165, %r166, %r192, %r193, %r194;
	// end inline asm
	// begin inline asm
	shfl.sync.down.b32 %r170, %r171, %r192, %r193, %r194;
	// end inline asm
	mov.b64 	{%r176, %r181}, %rd59;
	// begin inline asm
	shfl.sync.down.b32 %r175, %r176, %r192, %r193, %r194;
	// end inline asm
	// begin inline asm
	shfl.sync.down.b32 %r180, %r181, %r192, %r193, %r194;
	// end inline asm
	mov.b64 	{%r186, %r191}, %rd60;
	// begin inline asm
	shfl.sync.down.b32 %r185, %r186, %r192, %r193, %r194;
	// end inline asm
	// begin inline asm
	shfl.sync.down.b32 %r190, %r191, %r192, %r193, %r194;
	// end inline asm
	setp.gt.s32 	%p4, %r34, 23;
	@%p4 bra 	$L__BB39_8;
	mov.b64 	%rd49, {%r185, %r190};
	mov.b64 	%rd50, {%r175, %r180};
	mov.b64 	%rd51, {%r165, %r170};
	mov.b64 	%rd52, {%r155, %r160};
	add.s64 	%rd57, %rd57, %rd52;
	add.s64 	%rd58, %rd58, %rd51;
	add.s64 	%rd59, %rd59, %rd50;
	add.s64 	%rd60, %rd60, %rd49;
$L__BB39_8:
	mov.b64 	{%r196, %r201}, %rd57;
	mov.b32 	%r232, 16;
	mov.b32 	%r233, 31;
	mov.b32 	%r234, -1;
	// begin inline asm
	shfl.sync.down.b32 %r195, %r196, %r232, %r233, %r234;
	// end inline asm
	// begin inline asm
	shfl.sync.down.b32 %r200, %r201, %r232, %r233, %r234;
	// end inline asm
	mov.b64 	{%r206, %r211}, %rd58;
	// begin inline asm
	shfl.sync.down.b32 %r205, %r206, %r232, %r233, %r234;
	// end inline asm
	// begin inline asm
	shfl.sync.down.b32 %r210, %r211, %r232, %r233, %r234;
	// end inline asm
	mov.b64 	{%r216, %r221}, %rd59;
	// begin inline asm
	shfl.sync.down.b32 %r215, %r216, %r232, %r233, %r234;
	// end inline asm
	// begin inline asm
	shfl.sync.down.b32 %r220, %r221, %r232, %r233, %r234;
	// end inline asm
	mov.b64 	{%r226, %r231}, %rd60;
	// begin inline asm
	shfl.sync.down.b32 %r225, %r226, %r232, %r233, %r234;
	// end inline asm
	// begin inline asm
	shfl.sync.down.b32 %r230, %r231, %r232, %r233, %r234;
	// end inline asm
	bar.sync 	0;
	ret;

}
	// .globl	_Z16test_make_float1v
.visible .entry _Z16test_make_float1v()
{
	.reg .pred 	%p<5>;
	.reg .b32 	%r<27>;
	.reg .b32 	%f<13>;

	// begin inline asm
	mov.u32 %r1, %laneid;
	// end inline asm
	mov.b32 	%r3, 1065353216;
	mov.b32 	%r4, 1;
	mov.b32 	%r25, 31;
	mov.b32 	%r26, -1;
	// begin inline asm
	shfl.sync.down.b32 %r2, %r3, %r4, %r25, %r26;
	// end inline asm
	setp.gt.s32 	%p1, %r1, 30;
	mov.b32 	%f1, %r2;
	add.f32 	%f2, %f1, 0f3F800000;
	selp.f32 	%f3, 0f3F800000, %f2, %p1;
	mov.b32 	%r8, %f3;
	mov.b32 	%r9, 2;
	// begin inline asm
	shfl.sync.down.b32 %r7, %r8, %r9, %r25, %r26;
	// end inline asm
	setp.gt.s32 	%p2, %r1, 29;
	mov.b32 	%f4, %r7;
	add.f32 	%f5, %f3, %f4;
	selp.f32 	%f6, %f3, %f5, %p2;
	mov.b32 	%r13, %f6;
	mov.b32 	%r14, 4;
	// begin inline asm
	shfl.sync.down.b32 %r12, %r13, %r14, %r25, %r26;
	// end inline asm
	setp.gt.s32 	%p3, %r1, 27;
	mov.b32 	%f7, %r12;
	add.f32 	%f8, %f6, %f7;
	selp.f32 	%f9, %f6, %f8, %p3;
	mov.b32 	%r18, %f9;
	mov.b32 	%r19, 8;
	// begin inline asm
	shfl.sync.down.b32 %r17, %r18, %r19, %r25, %r26;
	// end inline asm
	setp.gt.s32 	%p4, %r1, 23;
	mov.b32 	%f10, %r17;
	add.f32 	%f11, %f9, %f10;
	selp.f32 	%f12, %f9, %f11, %p4;
	mov.b32 	%r23, %f12;
	mov.b32 	%r24, 16;
	// begin inline asm
	shfl.sync.down.b32 %r22, %r23, %r24, %r25, %r26;
	// end inline asm
	bar.sync 	0;
	ret;

}
	// .globl	_Z16test_make_float2v
.visible .entry _Z16test_make_float2v()
{
	.reg .pred 	%p<5>;
	.reg .b32 	%r<55>;
	.reg .b32 	%f<37>;

	// begin inline asm
	mov.u32 %r4, %laneid;
	// end inline asm
	mov.b32 	%r6, 1065353216;
	mov.b32 	%r12, 1;
	mov.b32 	%r13, 31;
	mov.b32 	%r14, -1;
	// begin inline asm
	shfl.sync.down.b32 %r5, %r6, %r12, %r13, %r14;
	// end inline asm
	mov.b32 	%r11, 1073741824;
	// begin inline asm
	shfl.sync.down.b32 %r10, %r11, %r12, %r13, %r14;
	// end inline asm
	setp.gt.s32 	%p1, %r4, 30;
	mov.f32 	%f36, 0f40000000;
	mov.f32 	%f35, 0f3F800000;
	@%p1 bra 	$L__BB41_2;
	mov.b32 	%f13, %r10;
	mov.b32 	%f14, %r5;
	add.f32 	%f35, %f14, 0f3F800000;
	add.f32 	%f36, %f13, 0f40000000;
$L__BB41_2:
	mov.b32 	%r16, %f35;
	mov.b32 	%r22, 2;
	mov.b32 	%r53, 31;
	mov.b32 	%r54, -1;
	// begin inline asm
	shfl.sync.down.b32 %r15, %r16, %r22, %r53, %r54;
	// end inline asm
	mov.b32 	%r21, %f36;
	// begin inline asm
	shfl.sync.down.b32 %r20, %r21, %r22, %r53, %r54;
	// end inline asm
	setp.gt.s32 	%p2, %r4, 29;
	mov.b32 	%f15, %r20;
	mov.b32 	%f16, %r15;
	add.f32 	%f17, %f35, %f16;
	add.f32 	%f18, %f36, %f15;
	selp.f32 	%f19, %f35, %f17, %p2;
	selp.f32 	%f20, %f36, %f18, %p2;
	mov.b32 	%r26, %f19;
	mov.b32 	%r32, 4;
	// begin inline asm
	shfl.sync.down.b32 %r25, %r26, %r32, %r53, %r54;
	// end inline asm
	mov.b32 	%r31, %f20;
	// begin inline asm
	shfl.sync.down.b32 %r30, %r31, %r32, %r53, %r54;
	// end inline asm
	setp.gt.s32 	%p3, %r4, 27;
	mov.b32 	%f21, %r30;
	mov.b32 	%f22, %r25;
	add.f32 	%f23, %f19, %f22;
	add.f32 	%f24, %f20, %f21;
	selp.f32 	%f25, %f19, %f23, %p3;
	selp.f32 	%f26, %f20, %f24, %p3;
	mov.b32 	%r36, %f25;
	mov.b32 	%r42, 8;
	// begin inline asm
	shfl.sync.down.b32 %r35, %r36, %r42, %r53, %r54;
	// end inline asm
	mov.b32 	%r41, %f26;
	// begin inline asm
	shfl.sync.down.b32 %r40, %r41, %r42, %r53, %r54;
	// end inline asm
	setp.gt.s32 	%p4, %r4, 23;
	mov.b32 	%f27, %r40;
	mov.b32 	%f28, %r35;
	add.f32 	%f29, %f25, %f28;
	add.f32 	%f30, %f26, %f27;
	selp.f32 	%f31, %f25, %f29, %p4;
	selp.f32 	%f32, %f26, %f30, %p4;
	mov.b32 	%r46, %f31;
	mov.b32 	%r52, 16;
	// begin inline asm
	shfl.sync.down.b32 %r45, %r46, %r52, %r53, %r54;
	// end inline asm
	mov.b32 	%r51, %f32;
	// begin inline asm
	shfl.sync.down.b32 %r50, %r51, %r52, %r53, %r54;
	// end inline asm
	bar.sync 	0;
	ret;

}
	// .globl	_Z16test_make_float3v
.visible .entry _Z16test_make_float3v()
{
	.reg .pred 	%p<5>;
	.reg .b32 	%r<77>;
	.reg .b32 	%f<37>;

	// begin inline asm
	mov.u32 %r1, %laneid;
	// end inline asm
	mov.b32 	%r3, 1065353216;
	mov.b32 	%r14, 1;
	mov.b32 	%r75, 31;
	mov.b32 	%r76, -1;
	// begin inline asm
	shfl.sync.down.b32 %r2, %r3, %r14, %r75, %r76;
	// end inline asm
	mov.b32 	%f1, %r2;
	mov.b32 	%r8, 1073741824;
	// begin inline asm
	shfl.sync.down.b32 %r7, %r8, %r14, %r75, %r76;
	// end inline asm
	mov.b32 	%f2, %r7;
	mov.b32 	%r13, 1077936128;
	// begin inline asm
	shfl.sync.down.b32 %r12, %r13, %r14, %r75, %r76;
	// end inline asm
	mov.b32 	%f3, %r12;
	setp.gt.s32 	%p1, %r1, 30;
	add.f32 	%f4, %f1, 0f3F800000;
	add.f32 	%f5, %f2, 0f40000000;
	add.f32 	%f6, %f3, 0f40400000;
	selp.f32 	%f7, 0f40400000, %f6, %p1;
	selp.f32 	%f8, 0f40000000, %f5, %p1;
	selp.f32 	%f9, 0f3F800000, %f4, %p1;
	mov.b32 	%r18, %f9;
	mov.b32 	%r29, 2;
	// begin inline asm
	shfl.sync.down.b32 %r17, %r18, %r29, %r75, %r76;
	// end inline asm
	mov.b32 	%f10, %r17;
	mov.b32 	%r23, %f8;
	// begin inline asm
	shfl.sync.down.b32 %r22, %r23, %r29, %r75, %r76;
	// end inline asm
	mov.b32 	%f11, %r22;
	mov.b32 	%r28, %f7;
	// begin inline asm
	shfl.sync.down.b32 %r27, %r28, %r29, %r75, %r76;
	// end inline asm
	mov.b32 	%f12, %r27;
	setp.gt.s32 	%p2, %r1, 29;
	add.f32 	%f13, %f9, %f10;
	add.f32 	%f14, %f8, %f11;
	add.f32 	%f15, %f7, %f12;
	selp.f32 	%f16, %f9, %f13, %p2;
	selp.f32 	%f17, %f8, %f14, %p2;
	selp.f32 	%f18, %f7, %f15, %p2;
	mov.b32 	%r33, %f16;
	mov.b32 	%r44, 4;
	// begin inline asm
	shfl.sync.down.b32 %r32, %r33, %r44, %r75, %r76;
	// end inline asm
	mov.b32 	%f19, %r32;
	mov.b32 	%r38, %f17;
	// begin inline asm
	shfl.sync.down.b32 %r37, %r38, %r44, %r75, %r76;
	// end inline asm
	mov.b32 	%f20, %r37;
	mov.b32 	%r43, %f18;
	// begin inline asm
	shfl.sync.down.b32 %r42, %r43, %r44, %r75, %r76;
	// end inline asm
	mov.b32 	%f21, %r42;
	setp.gt.s32 	%p3, %r1, 27;
	add.f32 	%f22, %f16, %f19;
	add.f32 	%f23, %f17, %f20;
	add.f32 	%f24, %f18, %f21;
	selp.f32 	%f25, %f16, %f22, %p3;
	selp.f32 	%f26, %f17, %f23, %p3;
	selp.f32 	%f27, %f18, %f24, %p3;
	mov.b32 	%r48, %f25;
	mov.b32 	%r59, 8;
	// begin inline asm
	shfl.sync.down.b32 %r47, %r48, %r59, %r75, %r76;
	// end inline asm
	mov.b32 	%f28, %r47;
	mov.b32 	%r53, %f26;
	// begin inline asm
	shfl.sync.down.b32 %r52, %r53, %r59, %r75, %r76;
	// end inline asm
	mov.b32 	%f29, %r52;
	mov.b32 	%r58, %f27;
	// begin inline asm
	shfl.sync.down.b32 %r57, %r58, %r59, %r75, %r76;
	// end inline asm
	mov.b32 	%f30, %r57;
	setp.gt.s32 	%p4, %r1, 23;
	add.f32 	%f31, %f25, %f28;
	add.f32 	%f32, %f26, %f29;
	add.f32 	%f33, %f27, %f30;
	selp.f32 	%f34, %f25, %f31, %p4;
	selp.f32 	%f35, %f26, %f32, %p4;
	selp.f32 	%f36, %f27, %f33, %p4;
	mov.b32 	%r63, %f34;
	mov.b32 	%r74, 16;
	// begin inline asm
	shfl.sync.down.b32 %r62, %r63, %r74, %r75, %r76;
	// end inline asm
	mov.b32 	%r68, %f35;
	// begin inline asm
	shfl.sync.down.b32 %r67, %r68, %r74, %r75, %r76;
	// end inline asm
	mov.b32 	%r73, %f36;
	// begin inline asm
	shfl.sync.down.b32 %r72, %r73, %r74, %r75, %r76;
	// end inline asm
	bar.sync 	0;
	ret;

}
	// .globl	_Z16test_make_float4v
.visible .entry _Z16test_make_float4v()
{
	.reg .pred 	%p<5>;
	.reg .b32 	%r<119>;
	.reg .b32 	%f<69>;

	// begin inline asm
	mov.u32 %r18, %laneid;
	// end inline asm
	mov.b32 	%r20, 1065353216;
	mov.b32 	%r36, 1;
	mov.b32 	%r37, 31;
	mov.b32 	%r38, -1;
	// begin inline asm
	shfl.sync.down.b32 %r19, %r20, %r36, %r37, %r38;
	// end inline asm
	mov.b32 	%r25, 1073741824;
	// begin inline asm
	shfl.sync.down.b32 %r24, %r25, %r36, %r37, %r38;
	// end inline asm
	mov.b32 	%r30, 1077936128;
	// begin inline asm
	shfl.sync.down.b32 %r29, %r30, %r36, %r37, %r38;
	// end inline asm
	mov.b32 	%r35, 1082130432;
	// begin inline asm
	shfl.sync.down.b32 %r34, %r35, %r36, %r37, %r38;
	// end inline asm
	setp.gt.s32 	%p1, %r18, 30;
	mov.f32 	%f57, 0f3F800000;
	mov.f32 	%f58, 0f40000000;
	mov.f32 	%f59, 0f40400000;
	mov.f32 	%f60, 0f40800000;
	@%p1 bra 	$L__BB43_2;
	mov.b32 	%f37, %r34;
	mov.b32 	%f38, %r29;
	mov.b32 	%f39, %r24;
	mov.b32 	%f40, %r19;
	add.f32 	%f57, %f40, 0f3F800000;
	add.f32 	%f58, %f39, 0f40000000;
	add.f32 	%f59, %f38, 0f40400000;
	add.f32 	%f60, %f37, 0f40800000;
$L__BB43_2:
	mov.b32 	%r40, %f57;
	mov.b32 	%r56, 2;
	mov.b32 	%r57, 31;
	mov.b32 	%r58, -1;
	// begin inline asm
	shfl.sync.down.b32 %r39, %r40, %r56, %r57, %r58;
	// end inline asm
	mov.b32 	%r45, %f58;
	// begin inline asm
	shfl.sync.down.b32 %r44, %r45, %r56, %r57, %r58;
	// end inline asm
	mov.b32 	%r50, %f59;
	// begin inline asm
	shfl.sync.down.b32 %r49, %r50, %r56, %r57, %r58;
	// end inline asm
	mov.b32 	%r55, %f60;
	// begin inline asm
	shfl.sync.down.b32 %r54, %r55, %r56, %r57, %r58;
	// end inline asm
	setp.gt.s32 	%p2, %r18, 29;
	@%p2 bra 	$L__BB43_4;
	mov.b32 	%f41, %r54;
	mov.b32 	%f42, %r49;
	mov.b32 	%f43, %r44;
	mov.b32 	%f44, %r39;
	add.f32 	%f57, %f57, %f44;
	add.f32 	%f58, %f58, %f43;
	add.f32 	%f59, %f59, %f42;
	add.f32 	%f60, %f60, %f41;
$L__BB43_4:
	mov.b32 	%r60, %f57;
	mov.b32 	%r76, 4;
	mov.b32 	%r77, 31;
	mov.b32 	%r78, -1;
	// begin inline asm
	shfl.sync.down.b32 %r59, %r60, %r76, %r77, %r78;
	// end inline asm
	mov.b32 	%r65, %f58;
	// begin inline asm
	shfl.sync.down.b32 %r64, %r65, %r76, %r77, %r78;
	// end inline asm
	mov.b32 	%r70, %f59;
	// begin inline asm
	shfl.sync.down.b32 %r69, %r70, %r76, %r77, %r78;
	// end inline asm
	mov.b32 	%r75, %f60;
	// begin inline asm
	shfl.sync.down.b32 %r74, %r75, %r76, %r77, %r78;
	// end inline asm
	setp.gt.s32 	%p3, %r18, 27;
	@%p3 bra 	$L__BB43_6;
	mov.b32 	%f45, %r74;
	mov.b32 	%f46, %r69;
	mov.b32 	%f47, %r64;
	mov.b32 	%f48, %r59;
	add.f32 	%f57, %f57, %f48;
	add.f32 	%f58, %f58, %f47;
	add.f32 	%f59, %f59, %f46;
	add.f32 	%f60, %f60, %f45;
$L__BB43_6:
	mov.b32 	%r80, %f57;
	mov.b32 	%r96, 8;
	mov.b32 	%r97, 31;
	mov.b32 	%r98, -1;
	// begin inline asm
	shfl.sync.down.b32 %r79, %r80, %r96, %r97, %r98;
	// end inline asm
	mov.b32 	%r85, %f58;
	// begin inline asm
	shfl.sync.down.b32 %r84, %r85, %r96, %r97, %r98;
	// end inline asm
	mov.b32 	%r90, %f59;
	// begin inline asm
	shfl.sync.down.b32 %r89, %r90, %r96, %r97, %r98;
	// end inline asm
	mov.b32 	%r95, %f60;
	// begin inline asm
	shfl.sync.down.b32 %r94, %r95, %r96, %r97, %r98;
	// end inline asm
	setp.gt.s32 	%p4, %r18, 23;
	@%p4 bra 	$L__BB43_8;
	mov.b32 	%f49, %r94;
	mov.b32 	%f50, %r89;
	mov.b32 	%f51, %r84;
	mov.b32 	%f52, %r79;
	add.f32 	%f57, %f57, %f52;
	add.f32 	%f58, %f58, %f51;
	add.f32 	%f59, %f59, %f50;
	add.f32 	%f60, %f60, %f49;
$L__BB43_8:
	mov.b32 	%r100, %f57;
	mov.b32 	%r116, 16;
	mov.b32 	%r117, 31;
	mov.b32 	%r118, -1;
	// begin inline asm
	shfl.sync.down.b32 %r99, %r100, %r116, %r117, %r118;
	// end inline asm
	mov.b32 	%r105, %f58;
	// begin inline asm
	shfl.sync.down.b32 %r104, %r105, %r116, %r117, %r118;
	// end inline asm
	mov.b32 	%r110, %f59;
	// begin inline asm
	shfl.sync.down.b32 %r109, %r110, %r116, %r117, %r118;
	// end inline asm
	mov.b32 	%r115, %f60;
	// begin inline asm
	shfl.sync.down.b32 %r114, %r115, %r116, %r117, %r118;
	// end inline asm
	bar.sync 	0;
	ret;

}
	// .globl	_Z17test_make_double1v
.visible .entry _Z17test_make_double1v()
{
	.reg .pred 	%p<5>;
	.reg .b32 	%r<52>;
	.reg .b64 	%rd<9>;
	.reg .b64 	%fd<13>;

	// begin inline asm
	mov.u32 %r1, %laneid;
	// end inline asm
	mov.b32 	%r3, 0;
	mov.b32 	%r9, 1;
	mov.b32 	%r50, 31;
	mov.b32 	%r51, -1;
	// begin inline asm
	shfl.sync.down.b32 %r2, %r3, %r9, %r50, %r51;
	// end inline asm
	mov.b32 	%r8, 1072693248;
	// begin inline asm
	shfl.sync.down.b32 %r7, %r8, %r9, %r50, %r51;
	// end inline asm
	mov.b64 	%rd1, {%r2, %r7};
	setp.gt.s32 	%p1, %r1, 30;
	mov.b64 	%fd1, %rd1;
	add.f64 	%fd2, %fd1, 0d3FF0000000000000;
	selp.f64 	%fd3, 0d3FF0000000000000, %fd2, %p1;
	mov.b64 	%rd2, %fd3;
	mov.b64 	{%r13, %r18}, %rd2;
	mov.b32 	%r19, 2;
	// begin inline asm
	shfl.sync.down.b32 %r12, %r13, %r19, %r50, %r51;
	// end inline asm
	// begin inline asm
	shfl.sync.down.b32 %r17, %r18, %r19, %r50, %r51;
	// end inline asm
	mov.b64 	%rd3, {%r12, %r17};
	setp.gt.s32 	%p2, %r1, 29;
	mov.b64 	%fd4, %rd3;
	add.f64 	%fd5, %fd3, %fd4;
	selp.f64 	%fd6, %fd3, %fd5, %p2;
	mov.b64 	%rd4, %fd6;
	mov.b64 	{%r23, %r28}, %rd4;
	mov.b32 	%r29, 4;
	// begin inline asm
	shfl.sync.down.b32 %r22, %r23, %r29, %r50, %r51;
	// end inline asm
	// begin inline asm
	shfl.sync.down.b32 %r27, %r28, %r29, %r50, %r51;
	// end inline asm
	mov.b64 	%rd5, {%r22, %r27};
	mov.b64 	%fd7, %rd5;
	setp.gt.s32 	%p3, %r1, 27;
	add.f64 	%fd8, %fd6, %fd7;
	selp.f64 	%fd9, %fd6, %fd8, %p3;
	mov.b64 	%rd6, %fd9;
	mov.b64 	{%r33, %r38}, %rd6;
	mov.b32 	%r39, 8;
	// begin inline asm
	shfl.sync.down.b32 %r32, %r33, %r39, %r50, %r51;
	// end inline asm
	// begin inline asm
	shfl.sync.down.b32 %r37, %r38, %r39, %r50, %r51;
	// end inline asm
	mov.b64 	%rd7, {%r32, %r37};
	mov.b64 	%fd10, %rd7;
	setp.gt.s32 	%p4, %r1, 23;
	add.f64 	%fd11, %fd9, %fd10;
	selp.f64 	%fd12, %fd9, %fd11, %p4;
	mov.b64 	%rd8, %fd12;
	mov.b64 	{%r43, %r48}, %rd8;
	mov.b32 	%r49, 16;
	// begin inline asm
	shfl.sync.down.b32 %r42, %r43, %r49, %r50, %r51;
	// end inline asm
	// begin inline asm
	shfl.sync.down.b32 %r47, %r48, %r49, %r50, %r51;
	// end inline asm
	bar.sync 	0;
	ret;

}
	// .globl	_Z17test_make_double2v
.visible .entry _Z17test_make_double2v()
{
	.reg .pred 	%p<5>;
	.reg .b32 	%r<102>;
	.reg .b64 	%rd<17>;
	.reg .b64 	%fd<25>;

	// begin inline asm
	mov.u32 %r1, %laneid;
	// end inline asm
	mov.b32 	%r13, 0;
	mov.b32 	%r19, 1;
	mov.b32 	%r100, 31;
	mov.b32 	%r101, -1;
	// begin inline asm
	shfl.sync.down.b32 %r2, %r13, %r19, %r100, %r101;
	// end inline asm
	mov.b32 	%r8, 1072693248;
	// begin inline asm
	shfl.sync.down.b32 %r7, %r8, %r19, %r100, %r101;
	// end inline asm
	mov.b64 	%rd1, {%r2, %r7};
	mov.b64 	%fd1, %rd1;
	// begin inline asm
	shfl.sync.down.b32 %r12, %r13, %r19, %r100, %r101;
	// end inline asm
	mov.b32 	%r18, 1073741824;
	// begin inline asm
	shfl.sync.down.b32 %r17, %r18, %r19, %r100, %r101;
	// end inline asm
	mov.b64 	%rd2, {%r12, %r17};
	mov.b64 	%fd2, %rd2;
	setp.gt.s32 	%p1, %r1, 30;
	add.f64 	%fd3, %fd1, 0d3FF0000000000000;
	add.f64 	%fd4, %fd2, 0d4000000000000000;
	selp.f64 	%fd5, 0d3FF0000000000000, %fd3, %p1;
	mov.b64 	%rd3, %fd5;
	mov.b64 	{%r23, %r28}, %rd3;
	selp.f64 	%fd6, 0d4000000000000000, %fd4, %p1;
	mov.b64 	%rd4, %fd6;
	mov.b64 	{%r33, %r38}, %rd4;
	mov.b32 	%r39, 2;
	// begin inline asm
	shfl.sync.down.b32 %r22, %r23, %r39, %r100, %r101;
	// end inline asm
	// begin inline asm
	shfl.sync.down.b32 %r27, %r28, %r39, %r100, %r101;
	// end inline asm
	mov.b64 	%rd5, {%r22, %r27};
	mov.b64 	%fd7, %rd5;
	// begin inline asm
	shfl.sync.down.b32 %r32, %r33, %r39, %r100, %r101;
	// end inline asm
	// begin inline asm
	shfl.sync.down.b32 %r37, %r38, %r39, %r100, %r101;
	// end inline asm
	mov.b64 	%rd6, {%r32, %r37};
	mov.b64 	%fd8, %rd6;
	setp.gt.s32 	%p2, %r1, 29;
	add.f64 	%fd9, %fd5, %fd7;
	add.f64 	%fd10, %fd6, %fd8;
	selp.f64 	%fd11, %fd5, %fd9, %p2;
	mov.b64 	%rd7, %fd11;
	mov.b64 	{%r43, %r48}, %rd7;
	selp.f64 	%fd12, %fd6, %fd10, %p2;
	mov.b64 	%rd8, %fd12;
	mov.b64 	{%r53, %r58}, %rd8;
	mov.b32 	%r59, 4;
	// begin inline asm
	shfl.sync.down.b32 %r42, %r43, %r59, %r100, %r101;
	// end inline asm
	// begin inline asm
	shfl.sync.down.b32 %r47, %r48, %r59, %r100, %r101;
	// end inline asm
	mov.b64 	%rd9, {%r42, %r47};
	mov.b64 	%fd13, %rd9;
	// begin inline asm
	shfl.sync.down.b32 %r52, %r53, %r59, %r100, %r101;
	// end inline asm
	// begin inline asm
	shfl.sync.down.b32 %r57, %r58, %r59, %r100, %r101;
	// end inline asm
	mov.b64 	%rd10, {%r52, %r57};
	mov.b64 	%fd14, %rd10;
	setp.gt.s32 	%p3, %r1, 27;
	add.f64 	%fd15, %fd11, %fd13;
	add.f64 	%fd16, %fd12, %fd14;
	selp.f64 	%fd17, %fd11, %fd15, %p3;
	mov.b64 	%rd11, %fd17;
	mov.b64 	{%r63, %r68}, %rd11;
	selp.f64 	%fd18, %fd12, %fd16, %p3;
	mov.b64 	%rd12, %fd18;
	mov.b64 	{%r73, %r78}, %rd12;
	mov.b32 	%r79, 8;
	// begin inline asm
	shfl.sync.down.b32 %r62, %r63, %r79, %r100, %r101;
	// end inline asm
	// begin inline asm
	shfl.sync.down.b32 %r67, %r68, %r79, %r100, %r101;
	// end inline asm
	mov.b64 	%rd13, {%r62, %r67};
	mov.b64 	%fd19, %rd13;
	// begin inline asm
	shfl.sync.down.b32 %r72, %r73, %r79, %r100, %r101;
	// end inline asm
	// begin inline asm
	shfl.sync.down.b32 %r77, %r78, %r79, %r100, %r101;
	// end inline asm
	mov.b64 	%rd14, {%r72, %r77};
	mov.b64 	%fd20, %rd14;
	setp.gt.s32 	%p4, %r1, 23;
	add.f64 	%fd21, %fd17, %fd19;
	add.f64 	%fd22, %fd18, %fd20;
	selp.f64 	%fd23, %fd17, %fd21, %p4;
	mov.b64 	%rd15, %fd23;
	mov.b64 	{%r83, %r88}, %rd15;
	selp.f64 	%fd24, %fd18, %fd22, %p4;
	mov.b64 	%rd16, %fd24;
	mov.b64 	{%r93, %r98}, %rd16;
	mov.b32 	%r99, 16;
	// begin inline asm
	shfl.sync.down.b32 %r82, %r83, %r99, %r100, %r101;
	// end inline asm
	// begin inline asm
	shfl.sync.down.b32 %r87, %r88, %r99, %r100, %r101;
	// end inline asm
	// begin inline asm
	shfl.sync.down.b32 %r92, %r93, %r99, %r100, %r101;
	// end inline asm
	// begin inline asm
	shfl.sync.down.b32 %r97, %r98, %r99, %r100, %r101;
	// end inline asm
	bar.sync 	0;
	ret;

}
	// .globl	_Z17test_make_double3v
.visible .entry _Z17test_make_double3v()
{
	.reg .pred 	%p<5>;
	.reg .b32 	%r<152>;
	.reg .b64 	%rd<25>;
	.reg .b64 	%fd<37>;

	// begin inline asm
	mov.u32 %r1, %laneid;
	// end inline asm
	mov.b32 	%r23, 0;
	mov.b32 	%r29, 1;
	mov.b32 	%r150, 31;
	mov.b32 	%r151, -1;
	// begin inline asm
	shfl.sync.down.b32 %r2, %r23, %r29, %r150, %r151;
	// end inline asm
	mov.b32 	%r8, 1072693248;
	// begin inline asm
	shfl.sync.down.b32 %r7, %r8, %r29, %r150, %r151;
	// end inline asm
	mov.b64 	%rd1, {%r2, %r7};
	mov.b64 	%fd1, %rd1;
	// begin inline asm
	shfl.sync.down.b32 %r12, %r23, %r29, %r150, %r151;
	// end inline asm
	mov.b32 	%r18, 1073741824;
	// begin inline asm
	shfl.sync.down.b32 %r17, %r18, %r29, %r150, %r151;
	// end inline asm
	mov.b64 	%rd2, {%r12, %r17};
	mov.b64 	%fd2, %rd2;
	// begin inline asm
	shfl.sync.down.b32 %r22, %r23, %r29, %r150, %r151;
	// end inline asm
	mov.b32 	%r28, 1074266112;
	// begin inline asm
	shfl.sync.down.b32 %r27, %r28, %r29, %r150, %r151;
	// end inline asm
	mov.b64 	%rd3, {%r22, %r27};
	mov.b64 	%fd3, %rd3;
	setp.gt.s32 	%p1, %r1, 30;
	add.f64 	%fd4, %fd1, 0d3FF0000000000000;
	add.f64 	%fd5, %fd2, 0d4000000000000000;
	add.f64 	%fd6, %fd3, 0d4008000000000000;
	selp.f64 	%fd7, 0d4008000000000000, %fd6, %p1;
	mov.b64 	%rd4, %fd7;
	mov.b64 	{%r53, %r58}, %rd4;
	selp.f64 	%fd8, 0d4000000000000000, %fd5, %p1;
	mov.b64 	%rd5, %fd8;
	mov.b64 	{%r43, %r48}, %rd5;
	selp.f64 	%fd9, 0d3FF0000000000000, %fd4, %p1;
	mov.b64 	%rd6, %fd9;
	mov.b64 	{%r33, %r38}, %rd6;
	mov.b32 	%r59, 2;
	// begin inline asm
	shfl.sync.down.b32 %r32, %r33, %r59, %r150, %r151;
	// end inline asm
	// begin inline asm
	shfl.sync.down.b32 %r37, %r38, %r59, %r150, %r151;
	// end inline asm
	mov.b64 	%rd7, {%r32, %r37};
	mov.b64 	%fd10, %rd7;
	// begin inline asm
	shfl.sync.down.b32 %r42, %r43, %r59, %r150, %r151;
	// end inline asm
	// begin inline asm
	shfl.sync.down.b32 %r47, %r48, %r59, %r150, %r151;
	// end inline asm
	mov.b64 	%rd8, {%r42, %r47};
	mov.b64 	%fd11, %rd8;
	// begin inline asm
	shfl.sync.down.b32 %r52, %r53, %r59, %r150, %r151;
	// end inline asm
	// begin inline asm
	shfl.sync.down.b32 %r57, %r58, %r59, %r150, %r151;
	// end inline asm
	mov.b64 	%rd9, {%r52, %r57};
	mov.b64 	%fd12, %rd9;
	setp.gt.s32 	%p2, %r1, 29;
	add.f64 	%fd13, %fd9, %fd10;
	add.f64 	%fd14, %fd8, %fd11;
	add.f64 	%fd15, %fd7, %fd12;
	selp.f64 	%fd16, %fd9, %fd13, %p2;
	mov.b64 	%rd10, %fd16;
	mov.b64 	{%r63, %r68}, %rd10;
	selp.f64 	%fd17, %fd8, %fd14, %p2;
	mov.b64 	%rd11, %fd17;
	mov.b64 	{%r73, %r78}, %rd11;
	selp.f64 	%fd18, %fd7, %fd15, %p2;
	mov.b64 	%rd12, %fd18;
	mov.b64 	{%r83, %r88}, %rd12;
	mov.b32 	%r89, 4;
	// begin inline asm
	shfl.sync.down.b32 %r62, %r63, %r89, %r150, %r151;
	// end inline asm
	// begin inline asm
	shfl.sync.down.b32 %r67, %r68, %r89, %r150, %r151;
	// end inline asm
	mov.b64 	%rd13, {%r62, %r67};
	mov.b64 	%fd19, %rd13;
	// begin inline asm
	shfl.sync.down.b32 %r72, %r73, %r89, %r150, %r151;
	// end inline asm
	// begin inline asm
	shfl.sync.down.b32 %r77, %r78, %r89, %r150, %r151;
	// end inline asm
	mov.b64 	%rd14, {%r72, %r77};
	mov.b64 	%fd20, %rd14;
	// begin inline asm
	shfl.sync.down.b32 %r82, %r83, %r89, %r150, %r151;
	// end inline asm
	// begin inline asm
	shfl.sync.down.b32 %r87, %r88, %r89, %r150, %r151;
	// end inline asm
	mov.b64 	%rd15, {%r82, %r87};
	mov.b64 	%fd21, %rd15;
	setp.gt.s32 	%p3, %r1, 27;
	add.f64 	%fd22, %fd16, %fd19;
	add.f64 	%fd23, %fd17, %fd20;
	add.f64 	%fd24, %fd18, %fd21;
	selp.f64 	%fd25, %fd16, %fd22, %p3;
	mov.b64 	%rd16, %fd25;
	mov.b64 	{%r93, %r98}, %rd16;
	selp.f64 	%fd26, %fd17, %fd23, %p3;
	mov.b64 	%rd17, %fd26;
	mov.b64 	{%r103, %r108}, %rd17;
	selp.f64 	%fd27, %fd18, %fd24, %p3;
	mov.b64 	%rd18, %fd27;
	mov.b64 	{%r113, %r118}, %rd18;
	mov.b32 	%r119, 8;
	// begin inline asm
	shfl.sync.down.b32 %r92, %r93, %r119, %r150, %r151;
	// end inline asm
	// begin inline asm
	shfl.sync.down.b32 %r97, %r98, %r119, %r150, %r151;
	// end inline asm
	mov.b64 	%rd19, {%r92, %r97};
	mov.b64 	%fd28, %rd19;
	// begin inline asm
	shfl.sync.down.b32 %r102, %r103, %r119, %r150, %r151;
	// end inline asm
	// begin inline asm
	shfl.sync.down.b32 %r107, %r108, %r119, %r150, %r151;
	// end inline asm
	mov.b64 	%rd20, {%r102, %r107};
	mov.b64 	%fd29, %rd20;
	// begin inline asm
	shfl.sync.down.b32 %r112, %r113, %r119, %r150, %r151;
	// end inline asm
	// begin inline asm
	shfl.sync.down.b32 %r117, %r118, %r119, %r150, %r151;
	// end inline asm
	mov.b64 	%rd21, {%r112, %r117};
	mov.b64 	%fd30, %rd21;
	setp.gt.s32 	%p4, %r1, 23;
	add.f64 	%fd31, %fd25, %fd28;
	add.f64 	%fd32, %fd26, %fd29;
	add.f64 	%fd33, %fd27, %fd30;
	selp.f64 	%fd34, %fd25, %fd31, %p4;
	mov.b64 	%rd22, %fd34;
	mov.b64 	{%r123, %r128}, %rd22;
	selp.f64 	%fd35, %fd26, %fd32, %p4;
	mov.b64 	%rd23, %fd35;
	mov.b64 	{%r133, %r138}, %rd23;
	selp.f64 	%fd36, %fd27, %fd33, %p4;
	mov.b64 	%rd24, %fd36;
	mov.b64 	{%r143, %r148}, %rd24;
	mov.b32 	%r149, 16;
	// begin inline asm
	shfl.sync.down.b32 %r122, %r123, %r149, %r150, %r151;
	// end inline asm
	// begin inline asm
	shfl.sync.down.b32 %r127, %r128, %r149, %r150, %r151;
	// end inline asm
	// begin inline asm
	shfl.sync.down.b32 %r132, %r133, %r149, %r150, %r151;
	// end inline asm
	// begin inline asm
	shfl.sync.down.b32 %r137, %r138, %r149, %r150, %r151;
	// end inline asm
	// begin inline asm
	shfl.sync.down.b32 %r142, %r143, %r149, %r150, %r151;
	// end inline asm
	// begin inline asm
	shfl.sync.down.b32 %r147, %r148, %r149, %r150, %r151;
	// end inline asm
	bar.sync 	0;
	ret;

}
	// .globl	_Z17test_make_double4v
.visible .entry _Z17test_make_double4v()
{
	.reg .pred 	%p<5>;
	.reg .b32 	%r<235>;
	.reg .b64 	%rd<33>;
	.reg .b64 	%fd<69>;

	// begin inline asm
	mov.u32 %r34, %laneid;
	// end inline asm
	mov.b32 	%r66, 0;
	mov.b32 	%r72, 1;
	mov.b32 	%r73, 31;
	mov.b32 	%r74, -1;
	// begin inline asm
	shfl.sync.down.b32 %r35, %r66, %r72, %r73, %r74;
	// end inline asm
	mov.b32 	%r41, 1072693248;
	// begin inline asm
	shfl.sync.down.b32 %r40, %r41, %r72, %r73, %r74;
	// end inline asm
	// begin inline asm
	shfl.sync.down.b32 %r45, %r66, %r72, %r73, %r74;
	// end inline asm
	mov.b32 	%r51, 1073741824;
	// begin inline asm
	shfl.sync.down.b32 %r50, %r51, %r72, %r73, %r74;
	// end inline asm
	// begin inline asm
	shfl.sync.down.b32 %r55, %r66, %r72, %r73, %r74;
	// end inline asm
	mov.b32 	%r61, 1074266112;
	// begin inline asm
	shfl.sync.down.b32 %r60, %r61, %r72, %r73, %r74;
	// end inline asm
	// begin inline asm
	shfl.sync.down.b32 %r65, %r66, %r72, %r73, %r74;
	// end inline asm
	mov.b32 	%r71, 1074790400;
	// begin inline asm
	shfl.sync.down.b32 %r70, %r71, %r72, %r73, %r74;
	// end inline asm
	setp.gt.s32 	%p1, %r34, 30;
	mov.f64 	%fd57, 0d3FF0000000000000;
	mov.f64 	%fd58, 0d4000000000000000;
	mov.f64 	%fd59, 0d4008000000000000;
	mov.f64 	%fd60, 0d4010000000000000;
	@%p1 bra 	$L__BB47_2;
	mov.b64 	%rd1, {%r65, %r70};
	mov.b64 	%fd37, %rd1;
	mov.b64 	%rd2, {%r55, %r60};
	mov.b64 	%fd38, %rd2;
	mov.b64 	%rd3, {%r45, %r50};
	mov.b64 	%fd39, %rd3;
	mov.b64 	%rd4, {%r35, %r40};
	mov.b64 	%fd40, %rd4;
	add.f64 	%fd57, %fd40, 0d3FF0000000000000;
	add.f64 	%fd58, %fd39, 0d4000000000000000;
	add.f64 	%fd59, %fd38, 0d4008000000000000;
	add.f64 	%fd60, %fd37, 0d4010000000000000;
$L__BB47_2:
	mov.b64 	%rd5, %fd57;
	mov.b64 	{%r76, %r81}, %rd5;
	mov.b32 	%r112, 2;
	mov.b32 	%r113, 31;
	mov.b32 	%r114, -1;
	// begin inline asm
	shfl.sync.down.b32 %r75, %r76, %r112, %r113, %r114;
	// end inline asm
	// begin inline asm
	shfl.sync.down.b32 %r80, %r81, %r112, %r113, %r114;
	// end inline asm
	mov.b64 	%rd6, %fd58;
	mov.b64 	{%r86, %r91}, %rd6;
	// begin inline asm
	shfl.sync.down.b32 %r85, %r86, %r112, %r113, %r114;
	// end inline asm
	// begin inline asm
	shfl.sync.down.b32 %r90, %r91, %r112, %r113, %r114;
	// end inline asm
	mov.b64 	%rd7, %fd59;
	mov.b64 	{%r96, %r101}, %rd7;
	// begin inline asm
	shfl.sync.down.b32 %r95, %r96, %r112, %r113, %r114;
	// end inline asm
	// begin inline asm
	shfl.sync.down.b32 %r100, %r101, %r112, %r113, %r114;
	// end inline asm
	mov.b64 	%rd8, %fd60;
	mov.b64 	{%r106, %r111}, %rd8;
	// begin inline asm
	shfl.sync.down.b32 %r105, %r106, %r112, %r113, %r114;
	// end inline asm
	// begin inline asm
	shfl.sync.down.b32 %r110, %r111, %r112, %r113, %r114;
	// end inline asm
	setp.gt.s32 	%p2, %r34, 29;
	@%p2 bra 	$L__BB47_4;
	mov.b64 	%rd9, {%r105, %r110};
	mov.b64 	%fd41, %rd9;
	mov.b64 	%rd10, {%r95, %r100};
	mov.b64 	%fd42, %rd10;
	mov.b64 	%rd11, {%r85, %r90};
	mov.b64 	%fd43, %rd11;
	mov.b64 	%rd12, {%r75, %r80};
	mov.b64 	%fd44, %rd12;
	add.f64 	%fd57, %fd57, %fd44;
	add.f64 	%fd58, %fd58, %fd43;
	add.f64 	%fd59, %fd59, %fd42;
	add.f64 	%fd60, %fd60, %fd41;
$L__BB47_4:
	mov.b64 	%rd13, %fd57;
	mov.b64 	{%r116, %r121}, %rd13;
	mov.b32 	%r152, 4;
	mov.b32 	%r153, 31;
	mov.b32 	%r154, -1;
	// begin inline asm
	shfl.sync.down.b32 %r115, %r116, %r152, %r153, %r154;
	// end inline asm
	// begin inline asm
	shfl.sync.down.b32 %r120, %r121, %r152, %r153, %r154;
	// end inline asm
	mov.b64 	%rd14, %fd58;
	mov.b64 	{%r126, %r131}, %rd14;
	// begin inline asm
	shfl.sync.down.b32 %r125, %r126, %r152, %r153, %r154;
	// end inline asm
	// begin inline asm
	shfl.sync.down.b32 %r130, %r131, %r152, %r153, %r154;
	// end inline asm
	mov.b64 	%rd15, %fd59;
	mov.b64 	{%r136, %r141}, %rd15;
	// begin inline asm
	shfl.sync.down.b32 %r135, %r136, %r152, %r153, %r154;
	// end inline asm
	// begin inline asm
	shfl.sync.down.b32 %r140, %r141, %r152, %r153, %r154;
	// end inline asm
	mov.b64 	%rd16, %fd60;
	mov.b64 	{%r146, %r151}, %rd16;
	// begin inline asm
	shfl.sync.down.b32 %r145, %r146, %r152, %r153, %r154;
	// end inline asm
	// begin inline asm
	shfl.sync.down.b32 %r150, %r151, %r152, %r153, %r154;
	// end inline asm
	setp.gt.s32 	%p3, %r34, 27;
	@%p3 bra 	$L__BB47_6;
	mov.b64 	%rd17, {%r145, %r150};
	mov.b64 	%fd45, %rd17;
	mov.b64 	%rd18, {%r135, %r140};
	mov.b64 	%fd46, %rd18;
	mov.b64 	%rd19, {%r125, %r130};
	mov.b64 	%fd47, %rd19;
	mov.b64 	%rd20, {%r115, %r120};
	mov.b64 	%fd48, %rd20;
	add.f64 	%fd57, %fd57, %fd48;
	add.f64 	%fd58, %fd58, %fd47;
	add.f64 	%fd59, %fd59, %fd46;
	add.f64 	%fd60, %fd60, %fd45;
$L__BB47_6:
	mov.b64 	%rd21, %fd57;
	mov.b64 	{%r156, %r161}, %rd21;
	mov.b32 	%r192, 8;
	mov.b32 	%r193, 31;
	mov.b32 	%r194, -1;
	// begin inline asm
	shfl.sync.down.b32 %r155, %r156, %r192, %r193, %r194;
	// end inline asm
	// begin inline asm
	shfl.sync.down.b32 %r160, %r161, %r192, %r193, %r194;
	// end inline asm
	mov.b64 	%rd22, %fd58;
	mov.b64 	{%r166, %r171}, %rd22;
	// begin inline asm
	shfl.sync.down.b32 %r165, %r166, %r192, %r193, %r194;
	// end inline asm
	// begin inline asm
	shfl.sync.down.b32 %r170, %r171, %r192, %r193, %r194;
	// end inline asm
	mov.b64 	%rd23, %fd59;
	mov.b64 	{%r176, %r181}, %rd23;
	// begin inline asm
	shfl.sync.down.b32 %r175, %r176, %r192, %r193, %r194;
	// end inline asm
	// begin inline asm
	shfl.sync.down.b32 %r180, %r181, %r192, %r193, %r194;
	// end inline asm
	mov.b64 	%rd24, %fd60;
	mov.b64 	{%r186, %r191}, %rd24;
	// begin inline asm
	shfl.sync.down.b32 %r185, %r186, %r192, %r193, %r194;
	// end inline asm
	// begin inline asm
	shfl.sync.down.b32 %r190, %r191, %r192, %r193, %r194;
	// end inline asm
	setp.gt.s32 	%p4, %r34, 23;
	@%p4 bra 	$L__BB47_8;
	mov.b64 	%rd25, {%r185, %r190};
	mov.b64 	%fd49, %rd25;
	mov.b64 	%rd26, {%r175, %r180};
	mov.b64 	%fd50, %rd26;
	mov.b64 	%rd27, {%r165, %r170};
	mov.b64 	%fd51, %rd27;
	mov.b64 	%rd28, {%r155, %r160};
	mov.b64 	%fd52, %rd28;
	add.f64 	%fd57, %fd57, %fd52;
	add.f64 	%fd58, %fd58, %fd51;
	add.f64 	%fd59, %fd59, %fd50;
	add.f64 	%fd60, %fd60, %fd49;
$L__BB47_8:
	mov.b64 	%rd29, %fd57;
	mov.b64 	{%r196, %r201}, %rd29;
	mov.b32 	%r232, 16;
	mov.b32 	%r233, 31;
	mov.b32 	%r234, -1;
	// begin inline asm
	shfl.sync.down.b32 %r195, %r196, %r232, %r233, %r234;
	// end inline asm
	// begin inline asm
	shfl.sync.down.b32 %r200, %r201, %r232, %r233, %r234;
	// end inline asm
	mov.b64 	%rd30, %fd58;
	mov.b64 	{%r206, %r211}, %rd30;
	// begin inline asm
	shfl.sync.down.b32 %r205, %r206, %r232, %r233, %r234;
	// end inline asm
	// begin inline asm
	shfl.sync.down.b32 %r210, %r211, %r232, %r233, %r234;
	// end inline asm
	mov.b64 	%rd31, %fd59;
	mov.b64 	{%r216, %r221}, %rd31;
	// begin inline asm
	shfl.sync.down.b32 %r215, %r216, %r232, %r233, %r234;
	// end inline asm
	// begin inline asm
	shfl.sync.down.b32 %r220, %r221, %r232, %r233, %r234;
	// end inline asm
	mov.b64 	%rd32, %fd60;
	mov.b64 	{%r226, %r231}, %rd32;
	// begin inline asm
	shfl.sync.down.b32 %r225, %r226, %r232, %r233, %r234;
	// end inline asm
	// begin inline asm
	shfl.sync.down.b32 %r230, %r231, %r232, %r233, %r234;
	// end inline asm
	bar.sync 	0;
	ret;

}
	// .globl	_ZN3cub18CUB_300001_SM_10006detail11EmptyKernelIvEEvv
.visible .entry _ZN3cub18CUB_300001_SM_10006detail11EmptyKernelIvEEvv()
{


	ret;

}


// ===== COMPILED SASS (sm_100) =====

	.target	sm_100

	.elftype	@"ET_EXEC"


//--------------------- .note.nv.tkinfo           --------------------------
	.section	.note.nv.tkinfo,"",@"SHT_NOTE"
	.sectionflags	@"SHF_NOTE_NV_TKINFO"
	.tkinfo
        /*0018*/ 	.word	0x00000002
        /*0030*/ 	.string	""
        /*0030*/ 	.string	"ptxas"
        /*0030*/ 	.string	"Cuda compilation tools, release 13.0, V13.0.88"
        /*0030*/ 	.string	"Build cuda_13.0.r13.0/compiler.36424714_0"
        /*0030*/ 	.string	"-arch sm_100 -m 64 "



//--------------------- .note.nv.cuinfo           --------------------------
	.section	.note.nv.cuinfo,"",@"SHT_NOTE"
	.sectionflags	@"SHF_NOTE_NV_CUINFO"
        /*0018*/ 	.short	0x0002
        /*001a*/ 	.short	0x0064
        /*001c*/ 	.short	0x0082
	.zero		2


//--------------------- .nv.info                  --------------------------
	.section	.nv.info,"",@"SHT_CUDA_INFO"
	.align	4


	//----- nvinfo : EIATTR_REGCOUNT
	.align		4
        /*0000*/ 	.byte	0x04, 0x2f
        /*0002*/ 	.short	(.L_41 - .L_40)
	.align		4
.L_40:
        /*0004*/ 	.word	index@(_Z15test_make_char1v)
        /*0008*/ 	.word	0x00000004


	//----- nvinfo : EIATTR_FRAME_SIZE
	.align		4
.L_41:
        /*000c*/ 	.byte	0x04, 0x11
        /*000e*/ 	.short	(.L_43 - .L_42)
	.align		4
.L_42:
        /*0010*/ 	.word	index@(_Z15test_make_char1v)
        /*0014*/ 	.word	0x00000000


	//----- nvinfo : EIATTR_REGCOUNT
	.align		4
.L_43:
        /*0018*/ 	.byte	0x04, 0x2f
        /*001a*/ 	.short	(.L_45 - .L_44)
	.align		4
.L_44:
        /*001c*/ 	.word	index@(_Z15test_make_char2v)
        /*0020*/ 	.word	0x00000004


	//----- nvinfo : EIATTR_FRAME_SIZE
	.align		4
.L_45:
        /*0024*/ 	.byte	0x04, 0x11
        /*0026*/ 	.short	(.L_47 - .L_46)
	.align		4
.L_46:
        /*0028*/ 	.word	index@(_Z15test_make_char2v)
        /*002c*/ 	.word	0x00000000


	//----- nvinfo : EIATTR_REGCOUNT
	.align		4
.L_47:
        /*0030*/ 	.byte	0x04, 0x2f
        /*0032*/ 	.short	(.L_49 - .L_48)
	.align		4
.L_48:
        /*0034*/ 	.word	index@(_Z15test_make_char3v)
        /*0038*/ 	.word	0x00000004


	//----- nvinfo : EIATTR_FRAME_SIZE
	.align		4
.L_49:
        /*003c*/ 	.byte	0x04, 0x11
        /*003e*/ 	.short	(.L_51 - .L_50)
	.align		4
.L_50:
        /*0040*/ 	.word	index@(_Z15test_make_char3v)
        /*0044*/ 	.word	0x00000000


	//----- nvinfo : EIATTR_REGCOUNT
	.align		4
.L_51:
        /*0048*/ 	.byte	0x04, 0x2f
        /*004a*/ 	.short	(.L_53 - .L_52)
	.align		4
.L_52:
        /*004c*/ 	.word	index@(_Z15test_make_char4v)
        /*0050*/ 	.word	0x00000004


	//----- nvinfo : EIATTR_FRAME_SIZE
	.align		4
.L_53:
        /*0054*/ 	.byte	0x04, 0x11
        /*0056*/ 	.short	(.L_55 - .L_54)
	.align		4
.L_54:
        /*0058*/ 	.word	index@(_Z15test_make_char4v)
        /*005c*/ 	.word	0x00000000


	//----- nvinfo : EIATTR_REGCOUNT
	.align		4
.L_55:
        /*0060*/ 	.byte	0x04, 0x2f
        /*0062*/ 	.short	(.L_57 - .L_56)
	.align		4
.L_56:
        /*0064*/ 	.word	index@(_Z16test_make_uchar1v)
        /*0068*/ 	.word	0x00000004


	//----- nvinfo : EIATTR_FRAME_SIZE
	.align		4
.L_57:
        /*006c*/ 	.byte	0x04, 0x11
        /*006e*/ 	.short	(.L_59 - .L_58)
	.align		4
.L_58:
        /*0070*/ 	.word	index@(_Z16test_make_uchar1v)
        /*0074*/ 	.word	0x00000000


	//----- nvinfo : EIATTR_REGCOUNT
	.align		4
.L_59:
        /*0078*/ 	.byte	0x04, 0x2f
        /*007a*/ 	.short	(.L_61 - .L_60)
	.align		4
.L_60:
        /*007c*/ 	.word	index@(_Z16test_make_uchar2v)
        /*0080*/ 	.word	0x00000004


	//----- nvinfo : EIATTR_FRAME_SIZE
	.align		4
.L_61:
        /*0084*/ 	.byte	0x04, 0x11
        /*0086*/ 	.short	(.L_63 - .L_62)
	.align		4
.L_62:
        /*0088*/ 	.word	index@(_Z16test_make_uchar2v)
        /*008c*/ 	.word	0x00000000


	//----- nvinfo : EIATTR_REGCOUNT
	.align		4
.L_63:
        /*0090*/ 	.byte	0x04, 0x2f
        /*0092*/ 	.short	(.L_65 - .L_64)
	.align		4
.L_64:
        /*0094*/ 	.word	index@(_Z16test_make_uchar3v)
        /*0098*/ 	.word	0x00000004


	//----- nvinfo : EIATTR_FRAME_SIZE
	.align		4
.L_65:
        /*009c*/ 	.byte	0x04, 0x11
        /*009e*/ 	.short	(.L_67 - .L_66)
	.align		4
.L_66:
        /*00a0*/ 	.word	index@(_Z16test_make_uchar3v)
        /*00a4*/ 	.word	0x00000000


	//----- nvinfo : EIATTR_REGCOUNT
	.align		4
.L_67:
        /*00a8*/ 	.byte	0x04, 0x2f
        /*00aa*/ 	.short	(.L_69 - .L_68)
	.align		4
.L_68:
        /*00ac*/ 	.word	index@(_Z16test_make_uchar4v)
        /*00b0*/ 	.word	0x00000004


	//----- nvinfo : EIATTR_FRAME_SIZE
	.align		4
.L_69:
        /*00b4*/ 	.byte	0x04, 0x11
        /*00b6*/ 	.short	(.L_71 - .L_70)
	.align		4
.L_70:
        /*00b8*/ 	.word	index@(_Z16test_make_uchar4v)
        /*00bc*/ 	.word	0x00000000


	//----- nvinfo : EIATTR_REGCOUNT
	.align		4
.L_71:
        /*00c0*/ 	.byte	0x04, 0x2f
        /*00c2*/ 	.short	(.L_73 - .L_72)
	.align		4
.L_72:
        /*00c4*/ 	.word	index@(_Z16test_make_short1v)
        /*00c8*/ 	.word	0x00000004


	//----- nvinfo : EIATTR_FRAME_SIZE
	.align		4
.L_73:
        /*00cc*/ 	.byte	0x04, 0x11
        /*00ce*/ 	.short	(.L_75 - .L_74)
	.align		4
.L_74:
        /*00d0*/ 	.word	index@(_Z16test_make_short1v)
        /*00d4*/ 	.word	0x00000000


	//----- nvinfo : EIATTR_REGCOUNT
	.align		4
.L_75:
        /*00d8*/ 	.byte	0x04, 0x2f
        /*00da*/ 	.short	(.L_77 - .L_76)
	.align		4
.L_76:
        /*00dc*/ 	.word	index@(_Z16test_make_short2v)
        /*00e0*/ 	.word	0x00000004


	//----- nvinfo : EIATTR_FRAME_SIZE
	.align		4
.L_77:
        /*00e4*/ 	.byte	0x04, 0x11
        /*00e6*/ 	.short	(.L_79 - .L_78)
	.align		4
.L_78:
        /*00e8*/ 	.word	index@(_Z16test_make_short2v)
        /*00ec*/ 	.word	0x00000000


	//----- nvinfo : EIATTR_REGCOUNT
	.align		4
.L_79:
        /*00f0*/ 	.byte	0x04, 0x2f
        /*00f2*/ 	.short	(.L_81 - .L_80)
	.align		4
.L_80:
        /*00f4*/ 	.word	index@(_Z16test_make_short3v)
        /*00f8*/ 	.word	0x00000004


	//----- nvinfo : EIATTR_FRAME_SIZE
	.align		4
.L_81:
        /*00fc*/ 	.byte	0x04, 0x11
        /*00fe*/ 	.short	(.L_83 - .L_82)
	.align		4
.L_82:
        /*0100*/ 	.word	index@(_Z16test_make_short3v)
        /*0104*/ 	.word	0x00000000


	//----- nvinfo : EIATTR_REGCOUNT
	.align		4
.L_83:
        /*0108*/ 	.byte	0x04, 0x2f
        /*010a*/ 	.short	(.L_85 - .L_84)
	.align		4
.L_84:
        /*010c*/ 	.word	index@(_Z16test_make_short4v)
        /*0110*/ 	.word	0x00000004


	//----- nvinfo : EIATTR_FRAME_SIZE
	.align		4
.L_85:
        /*0114*/ 	.byte	0x04, 0x11
        /*0116*/ 	.short	(.L_87 - .L_86)
	.align		4
.L_86:
        /*0118*/ 	.word	index@(_Z16test_make_short4v)
        /*011c*/ 	.word	0x00000000


	//----- nvinfo : EIATTR_REGCOUNT
	.align		4
.L_87:
        /*0120*/ 	.byte	0x04, 0x2f
        /*0122*/ 	.short	(.L_89 - .L_88)
	.align		4
.L_88:
        /*0124*/ 	.word	index@(_Z17test_make_ushort1v)
        /*0128*/ 	.word	0x00000004


	//----- nvinfo : EIATTR_FRAME_SIZE
	.align		4
.L_89:
        /*012c*/ 	.byte	0x04, 0x11
        /*012e*/ 	.short	(.L_91 - .L_90)
	.align		4
.L_90:
        /*0130*/ 	.word	index@(_Z17test_make_ushort1v)
        /*0134*/ 	.word	0x00000000


	//----- nvinfo : EIATTR_REGCOUNT
	.align		4
.L_91:
        /*0138*/ 	.byte	0x04, 0x2f
        /*013a*/ 	.short	(.L_93 - .L_92)
	.align		4
.L_92:
        /*013c*/ 	.word	index@(_Z17test_make_ushort2v)
        /*0140*/ 	.word	0x00000004


	//----- nvinfo : EIATTR_FRAME_SIZE
	.align		4
.L_93:
        /*0144*/ 	.byte	0x04, 0x11
        /*0146*/ 	.short	(.L_95 - .L_94)
	.align		4
.L_94:
        /*0148*/ 	.word	index@(_Z17test_make_ushort2v)
        /*014c*/ 	.word	0x00000000


	//----- nvinfo : EIATTR_REGCOUNT
	.align		4
.L_95:
        /*0150*/ 	.byte	0x04, 0x2f
        /*0152*/ 	.short	(.L_97 - .L_96)
	.align		4
.L_96:
        /*0154*/ 	.word	index@(_Z17test_make_ushort3v)
        /*0158*/ 	.word	0x00000004


	//----- nvinfo : EIATTR_FRAME_SIZE
	.align		4
.L_97:
        /*015c*/ 	.byte	0x04, 0x11
        /*015e*/ 	.short	(.L_99 - .L_98)
	.align		4
.L_98:
        /*0160*/ 	.word	index@(_Z17test_make_ushort3v)
        /*0164*/ 	.word	0x00000000


	//----- nvinfo : EIATTR_REGCOUNT
	.align		4
.L_99:
        /*0168*/ 	.byte	0x04, 0x2f
        /*016a*/ 	.short	(.L_101 - .L_100)
	.align		4
.L_100:
        /*016c*/ 	.word	index@(_Z17test_make_ushort4v)
        /*0170*/ 	.word	0x00000004


	//----- nvinfo : EIATTR_FRAME_SIZE
	.align		4
.L_101:
        /*0174*/ 	.byte	0x04, 0x11
        /*0176*/ 	.short	(.L_103 - .L_102)
	.align		4
.L_102:
        /*0178*/ 	.word	index@(_Z17test_make_ushort4v)
        /*017c*/ 	.word	0x00000000


	//----- nvinfo : EIATTR_REGCOUNT
	.align		4
.L_103:
        /*0180*/ 	.byte	0x04, 0x2f
        /*0182*/ 	.short	(.L_105 - .L_104)
	.align		4
.L_104:
        /*0184*/ 	.word	index@(_Z14test_make_int1v)
        /*0188*/ 	.word	0x00000004


	//----- nvinfo : EIATTR_FRAME_SIZE
	.align		4
.L_105:
        /*018c*/ 	.byte	0x04, 0x11
        /*018e*/ 	.short	(.L_107 - .L_106)
	.align		4
.L_106:
        /*0190*/ 	.word	index@(_Z14test_make_int1v)
        /*0194*/ 	.word	0x00000000


	//----- nvinfo : EIATTR_REGCOUNT
	.align		4
.L_107:
        /*0198*/ 	.byte	0x04, 0x2f
        /*019a*/ 	.short	(.L_109 - .L_108)
	.align		4
.L_108:
        /*019c*/ 	.word	index@(_Z14test_make_int2v)
        /*01a0*/ 	.word	0x00000004


	//----- nvinfo : EIATTR_FRAME_SIZE
	.align		4
.L_109:
        /*01a4*/ 	.byte	0x04, 0x11
        /*01a6*/ 	.short	(.L_111 - .L_110)
	.align		4
.L_110:
        /*01a8*/ 	.word	index@(_Z14test_make_int2v)
        /*01ac*/ 	.word	0x00000000


	//----- nvinfo : EIATTR_REGCOUNT
	.align		4
.L_111:
        /*01b0*/ 	.byte	0x04, 0x2f
        /*01b2*/ 	.short	(.L_113 - .L_112)
	.align		4
.L_112:
        /*01b4*/ 	.word	index@(_Z14test_make_int3v)
        /*01b8*/ 	.word	0x00000004


	//----- nvinfo : EIATTR_FRAME_SIZE
	.align		4
.L_113:
        /*01bc*/ 	.byte	0x04, 0x11
        /*01be*/ 	.short	(.L_115 - .L_114)
	.align		4
.L_114:
        /*01c0*/ 	.word	index@(_Z14test_make_int3v)
        /*01c4*/ 	.word	0x00000000


	//----- nvinfo : EIATTR_REGCOUNT
	.align		4
.L_115:
        /*01c8*/ 	.byte	0x04, 0x2f
        /*01ca*/ 	.short	(.L_117 - .L_116)
	.align		4
.L_116:
        /*01cc*/ 	.word	index@(_Z14test_make_int4v)
        /*01d0*/ 	.word	0x00000004


	//----- nvinfo : EIATTR_FRAME_SIZE
	.align		4
.L_117:
        /*01d4*/ 	.byte	0x04, 0x11
        /*01d6*/ 	.short	(.L_119 - .L_118)
	.align		4
.L_118:
        /*01d8*/ 	.word	index@(_Z14test_make_int4v)
        /*01dc*/ 	.word	0x00000000


	//----- nvinfo : EIATTR_REGCOUNT
	.align		4
.L_119:
        /*01e0*/ 	.byte	0x04, 0x2f
        /*01e2*/ 	.short	(.L_121 - .L_120)
	.align		4
.L_120:
        /*01e4*/ 	.word	index@(_Z15test_make_uint1v)
        /*01e8*/ 	.word	0x00000004


	//----- nvinfo : EIATTR_FRAME_SIZE
	.align		4
.L_121:
        /*01ec*/ 	.byte	0x04, 0x11
        /*01ee*/ 	.short	(.L_123 - .L_122)
	.align		4
.L_122:
        /*01f0*/ 	.word	index@(_Z15test_make_uint1v)
        /*01f4*/ 	.word	0x00000000


	//----- nvinfo : EIATTR_REGCOUNT
	.align		4
.L_123:
        /*01f8*/ 	.byte	0x04, 0x2f
        /*01fa*/ 	.short	(.L_125 - .L_124)
	.align		4
.L_124:
        /*01fc*/ 	.word	index@(_Z15test_make_uint2v)
        /*0200*/ 	.word	0x00000004


	//----- nvinfo : EIATTR_FRAME_SIZE
	.align		4
.L_125:
        /*0204*/ 	.byte	0x04, 0x11
        /*0206*/ 	.short	(.L_127 - .L_126)
	.align		4
.L_126:
        /*0208*/ 	.word	index@(_Z15test_make_uint2v)
        /*020c*/ 	.word	0x00000000


	//----- nvinfo : EIATTR_REGCOUNT
	.align		4
.L_127:
        /*0210*/ 	.byte	0x04, 0x2f
        /*0212*/ 	.short	(.L_129 - .L_128)
	.align		4
.L_128:
        /*0214*/ 	.word	index@(_Z15test_make_uint3v)
        /*0218*/ 	.word	0x00000004


	//----- nvinfo : EIATTR_FRAME_SIZE
	.align		4
.L_129:
        /*021c*/ 	.byte	0x04, 0x11
        /*021e*/ 	.short	(.L_131 - .L_130)
	.align		4
.L_130:
        /*0220*/ 	.word	index@(_Z15test_make_uint3v)
        /*0224*/ 	.word	0x00000000


	//----- nvinfo : EIATTR_REGCOUNT
	.align		4
.L_131:
        /*0228*/ 	.byte	0x04, 0x2f
        /*022a*/ 	.short	(.L_133 - .L_132)
	.align		4
.L_132:
        /*022c*/ 	.word	index@(_Z15test_make_uint4v)
        /*0230*/ 	.word	0x00000004


	//----- nvinfo : EIATTR_FRAME_SIZE
	.align		4
.L_133:
        /*0234*/ 	.byte	0x04, 0x11
        /*0236*/ 	.short	(.L_135 - .L_134)
	.align		4
.L_134:
        /*0238*/ 	.word	index@(_Z15test_make_uint4v)
        /*023c*/ 	.word	0x00000000


	//----- nvinfo : EIATTR_REGCOUNT
	.align		4
.L_135:
        /*0240*/ 	.byte	0x04, 0x2f
        /*0242*/ 	.short	(.L_137 - .L_136)
	.align		4
.L_136:
        /*0244*/ 	.word	index@(_Z15test_make_long1v)
        /*0248*/ 	.word	0x00000004


	//----- nvinfo : EIATTR_FRAME_SIZE
	.align		4
.L_137:
        /*024c*/ 	.byte	0x04, 0x11
        /*024e*/ 	.short	(.L_139 - .L_138)
	.align		4
.L_138:
        /*0250*/ 	.word	index@(_Z15test_make_long1v)
        /*0254*/ 	.word	0x00000000


	//----- nvinfo : EIATTR_REGCOUNT
	.align		4
.L_139:
        /*0258*/ 	.byte	0x04, 0x2f
        /*025a*/ 	.short	(.L_141 - .L_140)
	.align		4
.L_140:
        /*025c*/ 	.word	index@(_Z15test_make_long2v)
        /*0260*/ 	.word	0x00000004


	//----- nvinfo : EIATTR_FRAME_SIZE
	.align		4
.L_141:
        /*0264*/ 	.byte	0x04, 0x11
        /*0266*/ 	.short	(.L_143 - .L_142)
	.align		4
.L_142:
        /*0268*/ 	.word	index@(_Z15test_make_long2v)
        /*026c*/ 	.word	0x00000000


	//----- nvinfo : EIATTR_REGCOUNT
	.align		4
.L_143:
        /*0270*/ 	.byte	0x04, 0x2f
        /*0272*/ 	.short	(.L_145 - .L_144)
	.align		4
.L_144:
        /*0274*/ 	.word	index@(_Z15test_make_long3v)
        /*0278*/ 	.word	0x00000004


	//----- nvinfo : EIATTR_FRAME_SIZE
	.align		4
.L_145:
        /*027c*/ 	.byte	0x04, 0x11
        /*027e*/ 	.short	(.L_147 - .L_146)
	.align		4
.L_146:
        /*0280*/ 	.word	index@(_Z15test_make_long3v)
        /*0284*/ 	.word	0x00000000


	//----- nvinfo : EIATTR_REGCOUNT
	.align		4
.L_147:
        /*0288*/ 	.byte	0x04, 0x2f
        /*028a*/ 	.short	(.L_149 - .L_148)
	.align		4
.L_148:
        /*028c*/ 	.word	index@(_Z15test_make_long4v)
        /*0290*/ 	.word	0x00000004


	//----- nvinfo : EIATTR_FRAME_SIZE
	.align		4
.L_149:
        /*0294*/ 	.byte	0x04, 0x11
        /*0296*/ 	.short	(.L_151 - .L_150)
	.align		4
.L_150:
        /*0298*/ 	.word	index@(_Z15test_make_long4v)
        /*029c*/ 	.word	0x00000000


	//----- nvinfo : EIATTR_REGCOUNT
	.align		4
.L_151:
        /*02a0*/ 	.byte	0x04, 0x2f
        /*02a2*/ 	.short	(.L_153 - .L_152)
	.align		4
.L_152:
        /*02a4*/ 	.word	index@(_Z16test_make_ulong1v)
        /*02a8*/ 	.word	0x00000004


	//----- nvinfo : EIATTR_FRAME_SIZE
	.align		4
.L_153:
        /*02ac*/ 	.byte	0x04, 0x11
        /*02ae*/ 	.short	(.L_155 - .L_154)
	.align		4
.L_154:
        /*02b0*/ 	.word	index@(_Z16test_make_ulong1v)
        /*02b4*/ 	.word	0x00000000


	//----- nvinfo : EIATTR_REGCOUNT
	.align		4
.L_155:
        /*02b8*/ 	.byte	0x04, 0x2f
        /*02ba*/ 	.short	(.L_157 - .L_156)
	.align		4
.L_156:
        /*02bc*/ 	.word	index@(_Z16test_make_ulong2v)
        /*02c0*/ 	.word	0x00000004


	//----- nvinfo : EIATTR_FRAME_SIZE
	.align		4
.L_157:
        /*02c4*/ 	.byte	0x04, 0x11
        /*02c6*/ 	.short	(.L_159 - .L_158)
	.align		4
.L_158:
        /*02c8*/ 	.word	index@(_Z16test_make_ulong2v)
        /*02cc*/ 	.word	0x00000000


	//----- nvinfo : EIATTR_REGCOUNT
	.align		4
.L_159:
        /*02d0*/ 	.byte	0x04, 0x2f
        /*02d2*/ 	.short	(.L_161 - .L_160)
	.align		4
.L_160:
        /*02d4*/ 	.word	index@(_Z16test_make_ulong3v)
        /*02d8*/ 	.word	0x00000004


	//----- nvinfo : EIATTR_FRAME_SIZE
	.align		4
.L_161:
        /*02dc*/ 	.byte	0x04, 0x11
        /*02de*/ 	.short	(.L_163 - .L_162)
	.align		4
.L_162:
        /*02e0*/ 	.word	index@(_Z16test_make_ulong3v)
        /*02e4*/ 	.word	0x00000000


	//----- nvinfo : EIATTR_REGCOUNT
	.align		4
.L_163:
        /*02e8*/ 	.byte	0x04, 0x2f
        /*02ea*/ 	.short	(.L_165 - .L_164)
	.align		4
.L_164:
        /*02ec*/ 	.word	index@(_Z16test_make_ulong4v)
        /*02f0*/ 	.word	0x00000004


	//----- nvinfo : EIATTR_FRAME_SIZE
	.align		4
.L_165:
        /*02f4*/ 	.byte	0x04, 0x11
        /*02f6*/ 	.short	(.L_167 - .L_166)
	.align		4
.L_166:
        /*02f8*/ 	.word	index@(_Z16test_make_ulong4v)
        /*02fc*/ 	.word	0x00000000


	//----- nvinfo : EIATTR_REGCOUNT
	.align		4
.L_167:
        /*0300*/ 	.byte	0x04, 0x2f
        /*0302*/ 	.short	(.L_169 - .L_168)
	.align		4
.L_168:
        /*0304*/ 	.word	index@(_Z19test_make_longlong1v)
        /*0308*/ 	.word	0x00000004


	//----- nvinfo : EIATTR_FRAME_SIZE
	.align		4
.L_169:
        /*030c*/ 	.byte	0x04, 0x11
        /*030e*/ 	.short	(.L_171 - .L_170)
	.align		4
.L_170:
        /*0310*/ 	.word	index@(_Z19test_make_longlong1v)
        /*0314*/ 	.word	0x00000000


	//----- nvinfo : EIATTR_REGCOUNT
	.align		4
.L_171:
        /*0318*/ 	.byte	0x04, 0x2f
        /*031a*/ 	.short	(.L_173 - .L_172)
	.align		4
.L_172:
        /*031c*/ 	.word	index@(_Z19test_make_longlong2v)
        /*0320*/ 	.word	0x00000004


	//----- nvinfo : EIATTR_FRAME_SIZE
	.align		4
.L_173:
        /*0324*/ 	.byte	0x04, 0x11
        /*0326*/ 	.short	(.L_175 - .L_174)
	.align		4
.L_174:
        /*0328*/ 	.word	index@(_Z19test_make_longlong2v)
        /*032c*/ 	.word	0x00000000


	//----- nvinfo : EIATTR_REGCOUNT
	.align		4
.L_175:
        /*0330*/ 	.byte	0x04, 0x2f
        /*0332*/ 	.short	(.L_177 - .L_176)
	.align		4
.L_176:
        /*0334*/ 	.word	index@(_Z19test_make_longlong3v)
        /*0338*/ 	.word	0x00000004


	//----- nvinfo : EIATTR_FRAME_SIZE
	.align		4
.L_177:
        /*033c*/ 	.byte	0x04, 0x11
        /*033e*/ 	.short	(.L_179 - .L_178)
	.align		4
.L_178:
        /*0340*/ 	.word	index@(_Z19test_make_longlong3v)
        /*0344*/ 	.word	0x00000000


	//----- nvinfo : EIATTR_REGCOUNT
	.align		4
.L_179:
        /*0348*/ 	.byte	0x04, 0x2f
        /*034a*/ 	.short	(.L_181 - .L_180)
	.align		4
.L_180:
        /*034c*/ 	.word	index@(_Z19test_make_longlong4v)
        /*0350*/ 	.word	0x00000004


	//----- nvinfo : EIATTR_FRAME_SIZE
	.align		4
.L_181:
        /*0354*/ 	.byte	0x04, 0x11
        /*0356*/ 	.short	(.L_183 - .L_182)
	.align		4
.L_182:
        /*0358*/ 	.word	index@(_Z19test_make_longlong4v)
        /*035c*/ 	.word	0x00000000


	//----- nvinfo : EIATTR_REGCOUNT
	.align		4
.L_183:
        /*0360*/ 	.byte	0x04, 0x2f
        /*0362*/ 	.short	(.L_185 - .L_184)
	.align		4
.L_184:
        /*0364*/ 	.word	index@(_Z20test_make_ulonglong1v)
        /*0368*/ 	.word	0x00000004


	//----- nvinfo : EIATTR_FRAME_SIZE
	.align		4
.L_185:
        /*036c*/ 	.byte	0x04, 0x11
        /*036e*/ 	.short	(.L_187 - .L_186)
	.align		4
.L_186:
        /*0370*/ 	.word	index@(_Z20test_make_ulonglong1v)
        /*0374*/ 	.word	0x00000000


	//----- nvinfo : EIATTR_REGCOUNT
	.align		4
.L_187:
        /*0378*/ 	.byte	0x04, 0x2f
        /*037a*/ 	.short	(.L_189 - .L_188)
	.align		4
.L_188:
        /*037c*/ 	.word	index@(_Z20test_make_ulonglong2v)
        /*0380*/ 	.word	0x00000004


	//----- nvinfo : EIATTR_FRAME_SIZE
	.align		4
.L_189:
        /*0384*/ 	.byte	0x04, 0x11
        /*0386*/ 	.short	(.L_191 - .L_190)
	.align		4
.L_190:
        /*0388*/ 	.word	index@(_Z20test_make_ulonglong2v)
        /*038c*/ 	.word	0x00000000


	//----- nvinfo : EIATTR_REGCOUNT
	.align		4
.L_191:
        /*0390*/ 	.byte	0x04, 0x2f
        /*0392*/ 	.short	(.L_193 - .L_192)
	.align		4
.L_192:
        /*0394*/ 	.word	index@(_Z20test_make_ulonglong3v)
        /*0398*/ 	.word	0x00000004


	//----- nvinfo : EIATTR_FRAME_SIZE
	.align		4
.L_193:
        /*039c*/ 	.byte	0x04, 0x11
        /*039e*/ 	.short	(.L_195 - .L_194)
	.align		4
.L_194:
        /*03a0*/ 	.word	index@(_Z20test_make_ulonglong3v)
        /*03a4*/ 	.word	0x00000000


	//----- nvinfo : EIATTR_REGCOUNT
	.align		4
.L_195:
        /*03a8*/ 	.byte	0x04, 0x2f
        /*03aa*/ 	.short	(.L_197 - .L_196)
	.align		4
.L_196:
        /*03ac*/ 	.word	index@(_Z20test_make_ulonglong4v)
        /*03b0*/ 	.word	0x00000004


	//----- nvinfo : EIATTR_FRAME_SIZE
	.align		4
.L_197:
        /*03b4*/ 	.byte	0x04, 0x11
        /*03b6*/ 	.short	(.L_199 - .L_198)
	.align		4
.L_198:
        /*03b8*/ 	.word	index@(_Z20test_make_ulonglong4v)
        /*03bc*/ 	.word	0x00000000


	//----- nvinfo : EIATTR_REGCOUNT
	.align		4
.L_199:
        /*03c0*/ 	.byte	0x04, 0x2f
        /*03c2*/ 	.short	(.L_201 - .L_200)
	.align		4
.L_200:
        /*03c4*/ 	.word	index@(_Z16test_make_float1v)
        /*03c8*/ 	.word	0x00000004


	//----- nvinfo : EIATTR_FRAME_SIZE
	.align		4
.L_201:
        /*03cc*/ 	.byte	0x04, 0x11
        /*03ce*/ 	.short	(.L_203 - .L_202)
	.align		4
.L_202:
        /*03d0*/ 	.word	index@(_Z16test_make_float1v)
        /*03d4*/ 	.word	0x00000000


	//----- nvinfo : EIATTR_REGCOUNT
	.align		4
.L_203:
        /*03d8*/ 	.byte	0x04, 0x2f
        /*03da*/ 	.short	(.L_205 - .L_204)
	.align		4
.L_204:
        /*03dc*/ 	.word	index@(_Z16test_make_float2v)
        /*03e0*/ 	.word	0x00000004


	//----- nvinfo : EIATTR_FRAME_SIZE
	.align		4
.L_205:
        /*03e4*/ 	.byte	0x04, 0x11
        /*03e6*/ 	.short	(.L_207 - .L_206)
	.align		4
.L_206:
        /*03e8*/ 	.word	index@(_Z16test_make_float2v)
        /*03ec*/ 	.word	0x00000000


	//----- nvinfo : EIATTR_REGCOUNT
	.align		4
.L_207:
        /*03f0*/ 	.byte	0x04, 0x2f
        /*03f2*/ 	.short	(.L_209 - .L_208)
	.align		4
.L_208:
        /*03f4*/ 	.word	index@(_Z16test_make_float3v)
        /*03f8*/ 	.word	0x00000004


	//----- nvinfo : EIATTR_FRAME_SIZE
	.align		4
.L_209:
        /*03fc*/ 	.byte	0x04, 0x11
        /*03fe*/ 	.short	(.L_211 - .L_210)
	.align		4
.L_210:
        /*0400*/ 	.word	index@(_Z16test_make_float3v)
        /*0404*/ 	.word	0x00000000


	//----- nvinfo : EIATTR_REGCOUNT
	.align		4
.L_211:
        /*0408*/ 	.byte	0x04, 0x2f
        /*040a*/ 	.short	(.L_213 - .L_212)
	.align		4
.L_212:
        /*040c*/ 	.word	index@(_Z16test_make_float4v)
        /*0410*/ 	.word	0x00000004


	//----- nvinfo : EIATTR_FRAME_SIZE
	.align		4
.L_213:
        /*0414*/ 	.byte	0x04, 0x11
        /*0416*/ 	.short	(.L_215 - .L_214)
	.align		4
.L_214:
        /*0418*/ 	.word	index@(_Z16test_make_float4v)
        /*041c*/ 	.word	0x00000000


	//----- nvinfo : EIATTR_REGCOUNT
	.align		4
.L_215:
        /*0420*/ 	.byte	0x04, 0x2f
        /*0422*/ 	.short	(.L_217 - .L_216)
	.align		4
.L_216:
        /*0424*/ 	.word	index@(_Z17test_make_double1v)
        /*0428*/ 	.word	0x00000004


	//----- nvinfo : EIATTR_FRAME_SIZE
	.align		4
.L_217:
        /*042c*/ 	.byte	0x04, 0x11
        /*042e*/ 	.short	(.L_219 - .L_218)
	.align		4
.L_218:
        /*0430*/ 	.word	index@(_Z17test_make_double1v)
        /*0434*/ 	.word	0x00000000


	//----- nvinfo : EIATTR_REGCOUNT
	.align		4
.L_219:
        /*0438*/ 	.byte	0x04, 0x2f
        /*043a*/ 	.short	(.L_221 - .L_220)
	.align		4
.L_220:
        /*043c*/ 	.word	index@(_Z17test_make_double2v)
        /*0440*/ 	.word	0x00000004


	//----- nvinfo : EIATTR_FRAME_SIZE
	.align		4
.L_221:
        /*0444*/ 	.byte	0x04, 0x11
        /*0446*/ 	.short	(.L_223 - .L_222)
	.align		4
.L_222:
        /*0448*/ 	.word	index@(_Z17test_make_double2v)
        /*044c*/ 	.word	0x00000000


	//----- nvinfo : EIATTR_REGCOUNT
	.align		4
.L_223:
        /*0450*/ 	.byte	0x04, 0x2f
        /*0452*/ 	.short	(.L_225 - .L_224)
	.align		4
.L_224:
        /*0454*/ 	.word	index@(_Z17test_make_double3v)
        /*0458*/ 	.word	0x00000004


	//----- nvinfo : EIATTR_FRAME_SIZE
	.align		4
.L_225:
        /*045c*/ 	.byte	0x04, 0x11
        /*045e*/ 	.short	(.L_227 - .L_226)
	.align		4
.L_226:
        /*0460*/ 	.word	index@(_Z17test_make_double3v)
        /*0464*/ 	.word	0x00000000


	//----- nvinfo : EIATTR_REGCOUNT
	.align		4
.L_227:
        /*0468*/ 	.byte	0x04, 0x2f
        /*046a*/ 	.short	(.L_229 - .L_228)
	.align		4
.L_228:
        /*046c*/ 	.word	index@(_Z17test_make_double4v)
        /*0470*/ 	.word	0x00000004


	//----- nvinfo : EIATTR_FRAME_SIZE
	.align		4
.L_229:
        /*0474*/ 	.byte	0x04, 0x11
        /*0476*/ 	.short	(.L_231 - .L_230)
	.align		4
.L_230:
        /*0478*/ 	.word	index@(_Z17test_make_double4v)
        /*047c*/ 	.word	0x00000000


	//----- nvinfo : EIATTR_REGCOUNT
	.align		4
.L_231:
        /*0480*/ 	.byte	0x04, 0x2f
        /*0482*/ 	.short	(.L_233 - .L_232)
	.align		4
.L_232:
        /*0484*/ 	.word	index@(_ZN3cub18CUB_300001_SM_10006detail11EmptyKernelIvEEvv)
        /*0488*/ 	.word	0x00000004


	//----- nvinfo : EIATTR_FRAME_SIZE
	.align		4
.L_233:
        /*048c*/ 	.byte	0x04, 0x11
        /*048e*/ 	.short	(.L_235 - .L_234)
	.align		4
.L_234:
        /*0490*/ 	.word	index@(_ZN3cub18CUB_300001_SM_10006detail11EmptyKernelIvEEvv)
        /*0494*/ 	.word	0x00000000


	//----- nvinfo : EIATTR_MIN_STACK_SIZE
	.align		4
.L_235:
        /*0498*/ 	.byte	0x04, 0x12
        /*049a*/ 	.short	(.L_237 - .L_236)
	.align		4
.L_236:
        /*049c*/ 	.word	index@(_ZN3cub18CUB_300001_SM_10006detail11EmptyKernelIvEEvv)
        /*04a0*/ 	.word	0x00000000


	//----- nvinfo : EIATTR_MIN_STACK_SIZE
	.align		4
.L_237:
        /*04a4*/ 	.byte	0x04, 0x12
        /*04a6*/ 	.short	(.L_239 - .L_238)
	.align		4
.L_238:
        /*04a8*/ 	.word	index@(_Z17test_make_double4v)
        /*04ac*/ 	.word	0x00000000


	//----- nvinfo : EIATTR_MIN_STACK_SIZE
	.align		4
.L_239:
        /*04b0*/ 	.byte	0x04, 0x12
        /*04b2*/ 	.short	(.L_241 - .L_240)
	.align		4
.L_240:
        /*04b4*/ 	.word	index@(_Z17test_make_double3v)
        /*04b8*/ 	.word	0x00000000


	//----- nvinfo : EIATTR_MIN_STACK_SIZE
	.align		4
.L_241:
        /*04bc*/ 	.byte	0x04, 0x12
        /*04be*/ 	.short	(.L_243 - .L_242)
	.align		4
.L_242:
        /*04c0*/ 	.word	index@(_Z17test_make_double2v)
        /*04c4*/ 	.word	0x00000000


	//----- nvinfo : EIATTR_MIN_STACK_SIZE
	.align		4
.L_243:
        /*04c8*/ 	.byte	0x04, 0x12
        /*04ca*/ 	.short	(.L_245 - .L_244)
	.align		4
.L_244:
        /*04cc*/ 	.word	index@(_Z17test_make_double1v)
        /*04d0*/ 	.word	0x00000000


	//----- nvinfo : EIATTR_MIN_STACK_SIZE
	.align		4
.L_245:
        /*04d4*/ 	.byte	0x04, 0x12
        /*04d6*/ 	.short	(.L_247 - .L_246)
	.align		4
.L_246:
        /*04d8*/ 	.word	index@(_Z16test_make_float4v)
        /*04dc*/ 	.word	0x00000000


	//----- nvinfo : EIATTR_MIN_STACK_SIZE
	.align		4
.L_247:
        /*04e0*/ 	.byte	0x04, 0x12
        /*04e2*/ 	.short	(.L_249 - .L_248)
	.align		4
.L_248:
        /*04e4*/ 	.word	index@(_Z16test_make_float3v)
        /*04e8*/ 	.word	0x00000000


	//----- nvinfo : EIATTR_MIN_STACK_SIZE
	.align		4
.L_249:
        /*04ec*/ 	.byte	0x04, 0x12
        /*04ee*/ 	.short	(.L_251 - .L_250)
	.align		4
.L_250:
        /*04f0*/ 	.word	index@(_Z16test_make_float2v)
        /*04f4*/ 	.word	0x00000000


	//----- nvinfo : EIATTR_MIN_STACK_SIZE
	.align		4
.L_251:
        /*04f8*/ 	.byte	0x04, 0x12
        /*04fa*/ 	.short	(.L_253 - .L_252)
	.align		4
.L_252:
        /*04fc*/ 	.word	index@(_Z16test_make_float1v)
        /*0500*/ 	.word	0x00000000


	//----- nvinfo : EIATTR_MIN_STACK_SIZE
	.align		4
.L_253:
        /*0504*/ 	.byte	0x04, 0x12
        /*0506*/ 	.short	(.L_255 - .L_254)
	.align		4
.L_254:
        /*0508*/ 	.word	index@(_Z20test_make_ulonglong4v)
        /*050c*/ 	.word	0x00000000


	//----- nvinfo : EIATTR_MIN_STACK_SIZE
	.align		4
.L_255:
        /*0510*/ 	.byte	0x04, 0x12
        /*0512*/ 	.short	(.L_257 - .L_256)
	.align		4
.L_256:
        /*0514*/ 	.word	index@(_Z20test_make_ulonglong3v)
        /*0518*/ 	.word	0x00000000


	//----- nvinfo : EIATTR_MIN_STACK_SIZE
	.align		4
.L_257:
        /*051c*/ 	.byte	0x04, 0x12
        /*051e*/ 	.short	(.L_259 - .L_258)
	.align		4
.L_258:
        /*0520*/ 	.word	index@(_Z20test_make_ulonglong2v)
        /*0524*/ 	.word	0x00000000


	//----- nvinfo : EIATTR_MIN_STACK_SIZE
	.align		4
.L_259:
        /*0528*/ 	.byte	0x04, 0x12
        /*052a*/ 	.short	(.L_261 - .L_260)
	.align		4
.L_260:
        /*052c*/ 	.word	index@(_Z20test_make_ulonglong1v)
        /*0530*/ 	.word	0x00000000


	//----- nvinfo : EIATTR_MIN_STACK_SIZE
	.align		4
.L_261:
        /*0534*/ 	.byte	0x04, 0x12
        /*0536*/ 	.short	(.L_263 - .L_262)
	.align		4
.L_262:
        /*0538*/ 	.word	index@(_Z19test_make_longlong4v)
        /*053c*/ 	.word	0x00000000


	//----- nvinfo : EIATTR_MIN_STACK_SIZE
	.align		4
.L_263:
        /*0540*/ 	.byte	0x04, 0x12
        /*0542*/ 	.short	(.L_265 - .L_264)
	.align		4
.L_264:
        /*0544*/ 	.word	index@(_Z19test_make_longlong3v)
        /*0548*/ 	.word	0x00000000


	//----- nvinfo : EIATTR_MIN_STACK_SIZE
	.align		4
.L_265:
        /*054c*/ 	.byte	0x04, 0x12
        /*054e*/ 	.short	(.L_267 - .L_266)
	.align		4
.L_266:
        /*0550*/ 	.word	index@(_Z19test_make_longlong2v)
        /*0554*/ 	.word	0x00000000


	//----- nvinfo : EIATTR_MIN_STACK_SIZE
	.align		4
.L_267:
        /*0558*/ 	.byte	0x04, 0x12
        /*055a*/ 	.short	(.L_269 - .L_268)
	.align		4
.L_268:
        /*055c*/ 	.word	index@(_Z19test_make_longlong1v)
        /*0560*/ 	.word	0x00000000


	//----- nvinfo : EIATTR_MIN_STACK_SIZE
	.align		4
.L_269:
        /*0564*/ 	.byte	0x04, 0x12
        /*0566*/ 	.short	(.L_271 - .L_270)
	.align		4
.L_270:
        /*0568*/ 	.word	index@(_Z16test_make_ulong4v)
        /*056c*/ 	.word	0x00000000


	//----- nvinfo : EIATTR_MIN_STACK_SIZE
	.align		4
.L_271:
        /*0570*/ 	.byte	0x04, 0x12
        /*0572*/ 	.short	(.L_273 - .L_272)
	.align		4
.L_272:
        /*0574*/ 	.word	index@(_Z16test_make_ulong3v)
        /*0578*/ 	.word	0x00000000


	//----- nvinfo : EIATTR_MIN_STACK_SIZE
	.align		4
.L_273:
        /*057c*/ 	.byte	0x04, 0x12
        /*057e*/ 	.short	(.L_275 - .L_274)
	.align		4
.L_274:
        /*0580*/ 	.word	index@(_Z16test_make_ulong2v)
        /*0584*/ 	.word	0x00000000


	//----- nvinfo : EIATTR_MIN_STACK_SIZE
	.align		4
.L_275:
        /*0588*/ 	.byte	0x04, 0x12
        /*058a*/ 	.short	(.L_277 - .L_276)
	.align		4
.L_276:
        /*058c*/ 	.word	index@(_Z16test_make_ulong1v)
        /*0590*/ 	.word	0x00000000


	//----- nvinfo : EIATTR_MIN_STACK_SIZE
	.align		4
.L_277:
        /*0594*/ 	.byte	0x04, 0x12
        /*0596*/ 	.short	(.L_279 - .L_278)
	.align		4
.L_278:
        /*0598*/ 	.word	index@(_Z15test_make_long4v)
        /*059c*/ 	.word	0x00000000


	//----- nvinfo : EIATTR_MIN_STACK_SIZE
	.align		4
.L_279:
        /*05a0*/ 	.byte	0x04, 0x12
        /*05a2*/ 	.short	(.L_281 - .L_280)
	.align		4
.L_280:
        /*05a4*/ 	.word	index@(_Z15test_make_long3v)
        /*05a8*/ 	.word	0x00000000


	//----- nvinfo : EIATTR_MIN_STACK_SIZE
	.align		4
.L_281:
        /*05ac*/ 	.byte	0x04, 0x12
        /*05ae*/ 	.short	(.L_283 - .L_282)
	.align		4
.L_282:
        /*05b0*/ 	.word	index@(_Z15test_make_long2v)
        /*05b4*/ 	.word	0x00000000


	//----- nvinfo : EIATTR_MIN_STACK_SIZE
	.align		4
.L_283:
        /*05b8*/ 	.byte	0x04, 0x12
        /*05ba*/ 	.short	(.L_285 - .L_284)
	.align		4
.L_284:
        /*05bc*/ 	.word	index@(_Z15test_make_long1v)
        /*05c0*/ 	.word	0x00000000


	//----- nvinfo : EIATTR_MIN_STACK_SIZE
	.align		4
.L_285:
        /*05c4*/ 	.byte	0x04, 0x12
        /*05c6*/ 	.short	(.L_287 - .L_286)
	.align		4
.L_286:
        /*05c8*/ 	.word	index@(_Z15test_make_uint4v)
        /*05cc*/ 	.word	0x00000000


	//----- nvinfo : EIATTR_MIN_STACK_SIZE
	.align		4
.L_287:
        /*05d0*/ 	.byte	0x04, 0x12
        /*05d2*/ 	.short	(.L_289 - .L_288)
	.align		4
.L_288:
        /*05d4*/ 	.word	index@(_Z15test_make_uint3v)
        /*05d8*/ 	.word	0x00000000


	//----- nvinfo : EIATTR_MIN_STACK_SIZE
	.align		4
.L_289:
        /*05dc*/ 	.byte	0x04, 0x12
        /*05de*/ 	.short	(.L_291 - .L_290)
	.align		4
.L_290:
        /*05e0*/ 	.word	index@(_Z15test_make_uint2v)
        /*05e4*/ 	.word	0x00000000


	//----- nvinfo : EIATTR_MIN_STACK_SIZE
	.align		4
.L_291:
        /*05e8*/ 	.byte	0x04, 0x12
        /*05ea*/ 	.short	(.L_293 - .L_292)
	.align		4
.L_292:
        /*05ec*/ 	.word	index@(_Z15test_make_uint1v)
        /*05f0*/ 	.word	0x00000000


	//----- nvinfo : EIATTR_MIN_STACK_SIZE
	.align		4
.L_293:
        /*05f4*/ 	.byte	0x04, 0x12
        /*05f6*/ 	.short	(.L_295 - .L_294)
	.align		4
.L_294:
        /*05f8*/ 	.word	index@(_Z14test_make_int4v)
        /*05fc*/ 	.word	0x00000000


	//----- nvinfo : EIATTR_MIN_STACK_SIZE
	.align		4
.L_295:
        /*0600*/ 	.byte	0x04, 0x12
        /*0602*/ 	.short	(.L_297 - .L_296)
	.align		4
.L_296:
        /*0604*/ 	.word	index@(_Z14test_make_int3v)
        /*0608*/ 	.word	0x00000000


	//----- nvinfo : EIATTR_MIN_STACK_SIZE
	.align		4
.L_297:
        /*060c*/ 	.byte	0x04, 0x12
        /*060e*/ 	.short	(.L_299 - .L_298)
	.align		4
.L_298:
        /*0610*/ 	.word	index@(_Z14test_make_int2v)
        /*0614*/ 	.word	0x00000000


	//----- nvinfo : EIATTR_MIN_STACK_SIZE
	.align		4
.L_299:
        /*0618*/ 	.byte	0x04, 0x12
        /*061a*/ 	.short	(.L_301 - .L_300)
	.align		4
.L_300:
        /*061c*/ 	.word	index@(_Z14test_make_int1v)
        /*0620*/ 	.word	0x00000000


	//----- nvinfo : EIATTR_MIN_STACK_SIZE
	.align		4
.L_301:
        /*0624*/ 	.byte	0x04, 0x12
        /*0626*/ 	.short	(.L_303 - .L_302)
	.align		4
.L_302:
        /*0628*/ 	.word	index@(_Z17test_make_ushort4v)
        /*062c*/ 	.word	0x00000000


	//----- nvinfo : EIATTR_MIN_STACK_SIZE
	.align		4
.L_303:
        /*0630*/ 	.byte	0x04, 0x12
        /*0632*/ 	.short	(.L_305 - .L_304)
	.align		4
.L_304:
        /*0634*/ 	.word	index@(_Z17test_make_ushort3v)
        /*0638*/ 	.word	0x00000000


	//----- nvinfo : EIATTR_MIN_STACK_SIZE
	.align		4
.L_305:
        /*063c*/ 	.byte	0x04, 0x12
        /*063e*/ 	.short	(.L_307 - .L_306)
	.align		4
.L_306:
        /*0640*/ 	.word	index@(_Z17test_make_ushort2v)
        /*0644*/ 	.word	0x00000000


	//----- nvinfo : EIATTR_MIN_STACK_SIZE
	.align		4
.L_307:
        /*0648*/ 	.byte	0x04, 0x12
        /*064a*/ 	.short	(.L_309 - .L_308)
	.align		4
.L_308:
        /*064c*/ 	.word	index@(_Z17test_make_ushort1v)
        /*0650*/ 	.word	0x00000000


	//----- nvinfo : EIATTR_MIN_STACK_SIZE
	.align		4
.L_309:
        /*0654*/ 	.byte	0x04, 0x12
        /*0656*/ 	.short	(.L_311 - .L_310)
	.align		4
.L_310:
        /*0658*/ 	.word	index@(_Z16test_make_short4v)
        /*065c*/ 	.word	0x00000000


	//----- nvinfo : EIATTR_MIN_STACK_SIZE
	.align		4
.L_311:
        /*0660*/ 	.byte	0x04, 0x12
        /*0662*/ 	.short	(.L_313 - .L_312)
	.align		4
.L_312:
        /*0664*/ 	.word	index@(_Z16test_make_short3v)
        /*0668*/ 	.word	0x00000000


	//----- nvinfo : EIATTR_MIN_STACK_SIZE
	.align		4
.L_313:
        /*066c*/ 	.byte	0x04, 0x12
        /*066e*/ 	.short	(.L_315 - .L_314)
	.align		4
.L_314:
        /*0670*/ 	.word	index@(_Z16test_make_short2v)
        /*0674*/ 	.word	0x00000000


	//----- nvinfo : EIATTR_MIN_STACK_SIZE
	.align		4
.L_315:
        /*0678*/ 	.byte	0x04, 0x12
        /*067a*/ 	.short	(.L_317 - .L_316)
	.align		4
.L_316:
        /*067c*/ 	.word	index@(_Z16test_make_short1v)
        /*0680*/ 	.word	0x00000000


	//----- nvinfo : EIATTR_MIN_STACK_SIZE
	.align		4
.L_317:
        /*0684*/ 	.byte	0x04, 0x12
        /*0686*/ 	.short	(.L_319 - .L_318)
	.align		4
.L_318:
        /*0688*/ 	.word	index@(_Z16test_make_uchar4v)
        /*068c*/ 	.word	0x00000000


	//----- nvinfo : EIATTR_MIN_STACK_SIZE
	.align		4
.L_319:
        /*0690*/ 	.byte	0x04, 0x12
        /*0692*/ 	.short	(.L_321 - .L_320)
	.align		4
.L_320:
        /*0694*/ 	.word	index@(_Z16test_make_uchar3v)
        /*0698*/ 	.word	0x00000000


	//----- nvinfo : EIATTR_MIN_STACK_SIZE
	.align		4
.L_321:
        /*069c*/ 	.byte	0x04, 0x12
        /*069e*/ 	.short	(.L_323 - .L_322)
	.align		4
.L_322:
        /*06a0*/ 	.word	index@(_Z16test_make_uchar2v)
        /*06a4*/ 	.word	0x00000000


	//----- nvinfo : EIATTR_MIN_STACK_SIZE
	.align		4
.L_323:
        /*06a8*/ 	.byte	0x04, 0x12
        /*06aa*/ 	.short	(.L_325 - .L_324)
	.align		4
.L_324:
        /*06ac*/ 	.word	index@(_Z16test_make_uchar1v)
        /*06b0*/ 	.word	0x00000000


	//----- nvinfo : EIATTR_MIN_STACK_SIZE
	.align		4
.L_325:
        /*06b4*/ 	.byte	0x04, 0x12
        /*06b6*/ 	.short	(.L_327 - .L_326)
	.align		4
.L_326:
        /*06b8*/ 	.word	index@(_Z15test_make_char4v)
        /*06bc*/ 	.word	0x00000000


	//----- nvinfo : EIATTR_MIN_STACK_SIZE
	.align		4
.L_327:
        /*06c0*/ 	.byte	0x04, 0x12
        /*06c2*/ 	.short	(.L_329 - .L_328)
	.align		4
.L_328:
        /*06c4*/ 	.word	index@(_Z15test_make_char3v)
        /*06c8*/ 	.word	0x00000000


	//----- nvinfo : EIATTR_MIN_STACK_SIZE
	.align		4
.L_329:
        /*06cc*/ 	.byte	0x04, 0x12
        /*06ce*/ 	.short	(.L_331 - .L_330)
	.align		4
.L_330:
        /*06d0*/ 	.word	index@(_Z15test_make_char2v)
        /*06d4*/ 	.word	0x00000000


	//----- nvinfo : EIATTR_MIN_STACK_SIZE
	.align		4
.L_331:
        /*06d8*/ 	.byte	0x04, 0x12
        /*06da*/ 	.short	(.L_333 - .L_332)
	.align		4
.L_332:
        /*06dc*/ 	.word	index@(_Z15test_make_char1v)
        /*06e0*/ 	.word	0x00000000
.L_333:


//--------------------- .nv.compat                --------------------------
	.section	.nv.compat,"",@"SHT_CUDA_COMPAT_INFO"
	.align	4
        /*0000*/ 	.byte	0x02, 0x09, 0x00, 0x00, 0x02, 0x02, 0x01, 0x00, 0x02, 0x05, 0x05, 0x00, 0x03, 0x07, 0x01, 0x01
        /*0010*/ 	.byte	0x02, 0x03, 0x00, 0x00, 0x02, 0x06, 0x01, 0x00, 0x04, 0x0b, 0x08, 0x00, 0x09, 0x00, 0x00, 0x00
        /*0020*/ 	.byte	0x00, 0x00, 0x00, 0x00


//--------------------- .nv.info._ZN3cub18CUB_300001_SM_10006detail11EmptyKernelIvEEvv --------------------------
	.section	.nv.info._ZN3cub18CUB_300001_SM_10006detail11EmptyKernelIvEEvv,"",@"SHT_CUDA_INFO"
	.sectionflags	@""
	.align	4


	//----- nvinfo : EIATTR_CUDA_API_VERSION
	.align		4
        /*0000*/ 	.byte	0x04, 0x37
        /*0002*/ 	.short	(.L_335 - .L_334)
.L_334:
        /*0004*/ 	.word	0x00000082


	//----- nvinfo : EIATTR_SPARSE_MMA_MASK
	.align		4
.L_335:
        /*0008*/ 	.byte	0x03, 0x50
        /*000a*/ 	.short	0x0000


	//----- nvinfo : EIATTR_MAXREG_COUNT
	.align		4
        /*000c*/ 	.byte	0x03, 0x1b
        /*000e*/ 	.short	0x00ff


	//----- nvinfo : EIATTR_MERCURY_ISA_VERSION
	.align		4
        /*0010*/ 	.byte	0x03, 0x5f
        /*0012*/ 	.short	0x0101


	//----- nvinfo : EIATTR_VRC_CTA_INIT_COUNT
	.align		4
        /*0014*/ 	.byte	0x02, 0x4a
	.zero		1
	.zero		1


	//----- nvinfo : EIATTR_EXIT_INSTR_OFFSETS
	.align		4
        /*0018*/ 	.byte	0x04, 0x1c
        /*001a*/ 	.short	(.L_337 - .L_336)


	//   ....[0]....
.L_336:
        /*001c*/ 	.word	0x00000010


	//----- nvinfo : EIATTR_SW_WAR
	.align		4
.L_337:
        /*0020*/ 	.byte	0x04, 0x36
        /*0022*/ 	.short	(.L_339 - .L_338)
.L_338:
        /*0024*/ 	.word	0x00000008
.L_339:


//--------------------- .nv.info._Z17test_make_double4v --------------------------
	.section	.nv.info._Z17test_make_double4v,"",@"SHT_CUDA_INFO"
	.sectionflags	@""
	.align	4


	//----- nvinfo : EIATTR_CUDA_API_VERSION
	.align		4
        /*0000*/ 	.byte	0x04, 0x37
        /*0002*/ 	.short	(.L_341 - .L_340)
.L_340:
        /*0004*/ 	.word	0x00000082


	//----- nvinfo : EIATTR_SPARSE_MMA_MASK
	.align		4
.L_341:
        /*0008*/ 	.byte	0x03, 0x50
        /*000a*/ 	.short	0x0000


	//----- nvinfo : EIATTR_MAXREG_COUNT
	.align		4
        /*000c*/ 	.byte	0x03, 0x1b
        /*000e*/ 	.short	0x00ff


	//----- nvinfo : EIATTR_NUM_BARRIERS
	.align		4
        /*0010*/ 	.byte	0x02, 0x4c
        /*0012*/ 	.byte	0x01
	.zero		1


	//----- nvinfo : EIATTR_MERCURY_ISA_VERSION
	.align		4
        /*0014*/ 	.byte	0x03, 0x5f
        /*0016*/ 	.short	0x0101


	//----- nvinfo : EIATTR_VRC_CTA_INIT_COUNT
	.align		4
        /*0018*/ 	.byte	0x02, 0x4a
	.zero		1
	.zero		1


	//----- nvinfo : EIATTR_EXIT_INSTR_OFFSETS
	.align		4
        /*001c*/ 	.byte	0x04, 0x1c
        /*001e*/ 	.short	(.L_343 - .L_342)


	//   ....[0]....
.L_342:
        /*0020*/ 	.word	0x00000020


	//----- nvinfo : EIATTR_SW_WAR
	.align		4
.L_343:
        /*0024*/ 	.byte	0x04, 0x36
        /*0026*/ 	.short	(.L_345 - .L_344)
.L_344:
        /*0028*/ 	.word	0x00000008
.L_345:


//--------------------- .nv.info._Z17test_make_double3v --------------------------
	.section	.nv.info._Z17test_make_double3v,"",@"SHT_CUDA_INFO"
	.sectionflags	@""
	.align	4


	//----- nvinfo : EIATTR_CUDA_API_VERSION
	.align		4
        /*0000*/ 	.byte	0x04, 0x37
        /*0002*/ 	.short	(.L_347 - .L_346)
.L_346:
        /*0004*/ 	.word	0x00000082


	//----- nvinfo : EIATTR_SPARSE_MMA_MASK
	.align		4
.L_347:
        /*0008*/ 	.byte	0x03, 0x50
        /*000a*/ 	.short	0x0000


	//----- nvinfo : EIATTR_MAXREG_COUNT
	.align		4
        /*000c*/ 	.byte	0x03, 0x1b
        /*000e*/ 	.short	0x00ff


	//----- nvinfo : EIATTR_NUM_BARRIERS
	.align		4
        /*0010*/ 	.byte	0x02, 0x4c
        /*0012*/ 	.byte	0x01
	.zero		1


	//----- nvinfo : EIATTR_MERCURY_ISA_VERSION
	.align		4
        /*0014*/ 	.byte	0x03, 0x5f
        /*0016*/ 	.short	0x0101


	//----- nvinfo : EIATTR_VRC_CTA_INIT_COUNT
	.align		4
        /*0018*/ 	.byte	0x02, 0x4a
	.zero		1
	.zero		1


	//----- nvinfo : EIATTR_EXIT_INSTR_OFFSETS
	.align		4
        /*001c*/ 	.byte	0x04, 0x1c
        /*001e*/ 	.short	(.L_349 - .L_348)


	//   ....[0]....
.L_348:
        /*0020*/ 	.word	0x00000020


	//----- nvinfo : EIATTR_SW_WAR
	.align		4
.L_349:
        /*0024*/ 	.byte	0x04, 0x36
        /*0026*/ 	.short	(.L_351 - .L_350)
.L_350:
        /*0028*/ 	.word	0x00000008
.L_351:


//--------------------- .nv.info._Z17test_make_double2v --------------------------
	.section	.nv.info._Z17test_make_double2v,"",@"SHT_CUDA_INFO"
	.sectionflags	@""
	.align	4


	//----- nvinfo : EIATTR_CUDA_API_VERSION
	.align		4
        /*0000*/ 	.byte	0x04, 0x37
        /*0002*/ 	.short	(.L_353 - .L_352)
.L_352:
        /*0004*/ 	.word	0x00000082


	//----- nvinfo : EIATTR_SPARSE_MMA_MASK
	.align		4
.L_353:
        /*0008*/ 	.byte	0x03, 0x50
        /*000a*/ 	.short	0x0000


	//----- nvinfo : EIATTR_MAXREG_COUNT
	.align		4
        /*000c*/ 	.byte	0x03, 0x1b
        /*000e*/ 	.short	0x00ff


	//----- nvinfo : EIATTR_NUM_BARRIERS
	.align		4
        /*0010*/ 	.byte	0x02, 0x4c
        /*0012*/ 	.byte	0x01
	.zero		1


	//----- nvinfo : EIATTR_MERCURY_ISA_VERSION
	.align		4
        /*0014*/ 	.byte	0x03, 0x5f
        /*0016*/ 	.short	0x0101


	//----- nvinfo : EIATTR_VRC_CTA_INIT_COUNT
	.align		4
        /*0018*/ 	.byte	0x02, 0x4a
	.zero		1
	.zero		1


	//----- nvinfo : EIATTR_EXIT_INSTR_OFFSETS
	.align		4
        /*001c*/ 	.byte	0x04, 0x1c
        /*001e*/ 	.short	(.L_355 - .L_354)


	//   ....[0]....
.L_354:
        /*0020*/ 	.word	0x00000020


	//----- nvinfo : EIATTR_SW_WAR
	.align		4
.L_355:
        /*0024*/ 	.byte	0x04, 0x36
        /*0026*/ 	.short	(.L_357 - .L_356)
.L_356:
        /*0028*/ 	.word	0x00000008
.L_357:


//--------------------- .nv.info._Z17test_make_double1v --------------------------
	.section	.nv.info._Z17test_make_double1v,"",@"SHT_CUDA_INFO"
	.sectionflags	@""
	.align	4


	//----- nvinfo : EIATTR_CUDA_API_VERSION
	.align		4
        /*0000*/ 	.byte	0x04, 0x37
        /*0002*/ 	.short	(.L_359 - .L_358)
.L_358:
        /*0004*/ 	.word	0x00000082


	//----- nvinfo : EIATTR_SPARSE_MMA_MASK
	.align		4
.L_359:
        /*0008*/ 	.byte	0x03, 0x50
        /*000a*/ 	.short	0x0000


	//----- nvinfo : EIATTR_MAXREG_COUNT
	.align		4
        /*000c*/ 	.byte	0x03, 0x1b
        /*000e*/ 	.short	0x00ff


	//----- nvinfo : EIATTR_NUM_BARRIERS
	.align		4
        /*0010*/ 	.byte	0x02, 0x4c
        /*0012*/ 	.byte	0x01
	.zero		1


	//----- nvinfo : EIATTR_MERCURY_ISA_VERSION
	.align		4
        /*0014*/ 	.byte	0x03, 0x5f
        /*0016*/ 	.short	0x0101


	//----- nvinfo : EIATTR_VRC_CTA_INIT_COUNT
	.align		4
        /*0018*/ 	.byte	0x02, 0x4a
	.zero		1
	.zero		1


	//----- nvinfo : EIATTR_EXIT_INSTR_OFFSETS
	.align		4
        /*001c*/ 	.byte	0x04, 0x1c
        /*001e*/ 	.short	(.L_361 - .L_360)


	//   ....[0]....
.L_360:
        /*0020*/ 	.word	0x00000020


	//----- nvinfo : EIATTR_SW_WAR
	.align		4
.L_361:
        /*0024*/ 	.byte	0x04, 0x36
        /*0026*/ 	.short	(.L_363 - .L_362)
.L_362:
        /*0028*/ 	.word	0x00000008
.L_363:


//--------------------- .nv.info._Z16test_make_float4v --------------------------
	.section	.nv.info._Z16test_make_float4v,"",@"SHT_CUDA_INFO"
	.sectionflags	@""
	.align	4


	//----- nvinfo : EIATTR_CUDA_API_VERSION
	.align		4
        /*0000*/ 	.byte	0x04, 0x37
        /*0002*/ 	.short	(.L_365 - .L_364)
.L_364:
        /*0004*/ 	.word	0x00000082


	//----- nvinfo : EIATTR_SPARSE_MMA_MASK
	.align		4
.L_365:
        /*0008*/ 	.byte	0x03, 0x50
        /*000a*/ 	.short	0x0000


	//----- nvinfo : EIATTR_MAXREG_COUNT
	.align		4
        /*000c*/ 	.byte	0x03, 0x1b
        /*000e*/ 	.short	0x00ff


	//----- nvinfo : EIATTR_NUM_BARRIERS
	.align		4
        /*0010*/ 	.byte	0x02, 0x4c
        /*0012*/ 	.byte	0x01
	.zero		1


	//----- nvinfo : EIATTR_MERCURY_ISA_VERSION
	.align		4
        /*0014*/ 	.byte	0x03, 0x5f
        /*0016*/ 	.short	0x0101


	//----- nvinfo : EIATTR_VRC_CTA_INIT_COUNT
	.align		4
        /*0018*/ 	.byte	0x02, 0x4a
	.zero		1
	.zero		1


	//----- nvinfo : EIATTR_EXIT_INSTR_OFFSETS
	.align		4
        /*001c*/ 	.byte	0x04, 0x1c
        /*001e*/ 	.short	(.L_367 - .L_366)


	//   ....[0]....
.L_366:
        /*0020*/ 	.word	0x00000020


	//----- nvinfo : EIATTR_SW_WAR
	.align		4
.L_367:
        /*0024*/ 	.byte	0x04, 0x36
        /*0026*/ 	.short	(.L_369 - .L_368)
.L_368:
        /*0028*/ 	.word	0x00000008
.L_369:


//--------------------- .nv.info._Z16test_make_float3v --------------------------
	.section	.nv.info._Z16test_make_float3v,"",@"SHT_CUDA_INFO"
	.sectionflags	@""
	.align	4


	//----- nvinfo : EIATTR_CUDA_API_VERSION
	.align		4
        /*0000*/ 	.byte	0x04, 0x37
        /*0002*/ 	.short	(.L_371 - .L_370)
.L_370:
        /*0004*/ 	.word	0x00000082


	//----- nvinfo : EIATTR_SPARSE_MMA_MASK
	.align		4
.L_371:
        /*0008*/ 	.byte	0x03, 0x50
        /*000a*/ 	.short	0x0000


	//----- nvinfo : EIATTR_MAXREG_COUNT
	.align		4
        /*000c*/ 	.byte	0x03, 0x1b
        /*000e*/ 	.short	0x00ff


	//----- nvinfo : EIATTR_NUM_BARRIERS
	.align		4
        /*0010*/ 	.byte	0x02, 0x4c
        /*0012*/ 	.byte	0x01
	.zero		1


	//----- nvinfo : EIATTR_MERCURY_ISA_VERSION
	.align		4
        /*0014*/ 	.byte	0x03, 0x5f
        /*0016*/ 	.short	0x0101


	//----- nvinfo : EIATTR_VRC_CTA_INIT_COUNT
	.align		4
        /*0018*/ 	.byte	0x02, 0x4a
	.zero		1
	.zero		1


	//----- nvinfo : EIATTR_EXIT_INSTR_OFFSETS
	.align		4
        /*001c*/ 	.byte	0x04, 0x1c
        /*001e*/ 	.short	(.L_373 - .L_372)


	//   ....[0]....
.L_372:
        /*0020*/ 	.word	0x00000020


	//----- nvinfo : EIATTR_SW_WAR
	.align		4
.L_373:
        /*0024*/ 	.byte	0x04, 0x36
        /*0026*/ 	.short	(.L_375 - .L_374)
.L_374:
        /*0028*/ 	.word	0x00000008
.L_375:


//--------------------- .nv.info._Z16test_make_float2v --------------------------
	.section	.nv.info._Z16test_make_float2v,"",@"SHT_CUDA_INFO"
	.sectionflags	@""
	.align	4


	//----- nvinfo : EIATTR_CUDA_API_VERSION
	.align		4
        /*0000*/ 	.byte	0x04, 0x37
        /*0002*/ 	.short	(.L_377 - .L_376)
.L_376:
        /*0004*/ 	.word	0x00000082


	//----- nvinfo : EIATTR_SPARSE_MMA_MASK
	.align		4
.L_377:
        /*0008*/ 	.byte	0x03, 0x50
        /*000a*/ 	.short	0x0000


	//----- nvinfo : EIATTR_MAXREG_COUNT
	.align		4
        /*000c*/ 	.byte	0x03, 0x1b
        /*000e*/ 	.short	0x00ff


	//----- nvinfo : EIATTR_NUM_BARRIERS
	.align		4
        /*0010*/ 	.byte	0x02, 0x4c
        /*0012*/ 	.byte	0x01
	.zero		1


	//----- nvinfo : EIATTR_MERCURY_ISA_VERSION
	.align		4
        /*0014*/ 	.byte	0x03, 0x5f
        /*0016*/ 	.short	0x0101


	//----- nvinfo : EIATTR_VRC_CTA_INIT_COUNT
	.align		4
        /*0018*/ 	.byte	0x02, 0x4a
	.zero		1
	.zero		1


	//----- nvinfo : EIATTR_EXIT_INSTR_OFFSETS
	.align		4
        /*001c*/ 	.byte	0x04, 0x1c
        /*001e*/ 	.short	(.L_379 - .L_378)


	//   ....[0]....
.L_378:
        /*0020*/ 	.word	0x00000020


	//----- nvinfo : EIATTR_SW_WAR
	.align		4
.L_379:
        /*0024*/ 	.byte	0x04, 0x36
        /*0026*/ 	.short	(.L_381 - .L_380)
.L_380:
        /*0028*/ 	.word	0x00000008
.L_381:


//--------------------- .nv.info._Z16test_make_float1v --------------------------
	.section	.nv.info._Z16test_make_float1v,"",@"SHT_CUDA_INFO"
	.sectionflags	@""
	.align	4


	//----- nvinfo : EIATTR_CUDA_API_VERSION
	.align		4
        /*0000*/ 	.byte	0x04, 0x37
        /*0002*/ 	.short	(.L_383 - .L_382)
.L_382:
        /*0004*/ 	.word	0x00000082


	//----- nvinfo : EIATTR_SPARSE_MMA_MASK
	.align		4
.L_383:
        /*0008*/ 	.byte	0x03, 0x50
        /*000a*/ 	.short	0x0000


	//----- nvinfo : EIATTR_MAXREG_COUNT
	.align		4
        /*000c*/ 	.byte	0x03, 0x1b
        /*000e*/ 	.short	0x00ff


	//----- nvinfo : EIATTR_NUM_BARRIERS
	.align		4
        /*0010*/ 	.byte	0x02, 0x4c
        /*0012*/ 	.byte	0x01
	.zero		1


	//----- nvinfo : EIATTR_MERCURY_ISA_VERSION
	.align		4
        /*0014*/ 	.byte	0x03, 0x5f
        /*0016*/ 	.short	0x0101


	//----- nvinfo : EIATTR_VRC_CTA_INIT_COUNT
	.align		4
        /*0018*/ 	.byte	0x02, 0x4a
	.zero		1
	.zero		1


	//----- nvinfo : EIATTR_EXIT_INSTR_OFFSETS
	.align		4
        /*001c*/ 	.byte	0x04, 0x1c
        /*001e*/ 	.short	(.L_385 - .L_384)


	//   ....[0]....
.L_384:
        /*0020*/ 	.word	0x00000020


	//----- nvinfo : EIATTR_SW_WAR
	.align		4
.L_385:
        /*0024*/ 	.byte	0x04, 0x36
        /*0026*/ 	.short	(.L_387 - .L_386)
.L_386:
        /*0028*/ 	.word	0x00000008
.L_387:


//--------------------- .nv.info._Z20test_make_ulonglong4v --------------------------
	.section	.nv.info._Z20test_make_ulonglong4v,"",@"SHT_CUDA_INFO"
	.sectionflags	@""
	.align	4


	//----- nvinfo : EIATTR_CUDA_API_VERSION
	.align		4
        /*0000*/ 	.byte	0x04, 0x37
        /*0002*/ 	.short	(.L_389 - .L_388)
.L_388:
        /*0004*/ 	.word	0x00000082


	//----- nvinfo : EIATTR_SPARSE_MMA_MASK
	.align		4
.L_389:
        /*0008*/ 	.byte	0x03, 0x50
        /*000a*/ 	.short	0x0000


	//----- nvinfo : EIATTR_MAXREG_COUNT
	.align		4
        /*000c*/ 	.byte	0x03, 0x1b
        /*000e*/ 	.short	0x00ff


	//----- nvinfo : EIATTR_NUM_BARRIERS
	.align		4
        /*0010*/ 	.byte	0x02, 0x4c
        /*0012*/ 	.byte	0x01
	.zero		1


	//----- nvinfo : EIATTR_MERCURY_ISA_VERSION
	.align		4
        /*0014*/ 	.byte	0x03, 0x5f
        /*0016*/ 	.short	0x0101


	//----- nvinfo : EIATTR_VRC_CTA_INIT_COUNT
	.align		4
        /*0018*/ 	.byte	0x02, 0x4a
	.zero		1
	.zero		1


	//----- nvinfo : EIATTR_EXIT_INSTR_OFFSETS
	.align		4
        /*001c*/ 	.byte	0x04, 0x1c
        /*001e*/ 	.short	(.L_391 - .L_390)


	//   ....[0]....
.L_390:
        /*0020*/ 	.word	0x00000020


	//----- nvinfo : EIATTR_SW_WAR
	.align		4
.L_391:
        /*0024*/ 	.byte	0x04, 0x36
        /*0026*/ 	.short	(.L_393 - .L_392)
.L_392:
        /*0028*/ 	.word	0x00000008
.L_393:


//--------------------- .nv.info._Z20test_make_ulonglong3v --------------------------
	.section	.nv.info._Z20test_make_ulonglong3v,"",@"SHT_CUDA_INFO"
	.sectionflags	@""
	.align	4


	//----- nvinfo : EIATTR_CUDA_API_VERSION
	.align		4
        /*0000*/ 	.byte	0x04, 0x37
        /*0002*/ 	.short	(.L_395 - .L_394)
.L_394:
        /*0004*/ 	.word	0x00000082


	//----- nvinfo : EIATTR_SPARSE_MMA_MASK
	.align		4
.L_395:
        /*0008*/ 	.byte	0x03, 0x50
        /*000a*/ 	.short	0x0000


	//----- nvinfo : EIATTR_MAXREG_COUNT
	.align		4
        /*000c*/ 	.byte	0x03, 0x1b
        /*000e*/ 	.short	0x00ff


	//----- nvinfo : EIATTR_NUM_BARRIERS
	.align		4
        /*0010*/ 	.byte	0x02, 0x4c
        /*0012*/ 	.byte	0x01
	.zero		1


	//----- nvinfo : EIATTR_MERCURY_ISA_VERSION
	.align		4
        /*0014*/ 	.byte	0x03, 0x5f
        /*0016*/ 	.short	0x0101


	//----- nvinfo : EIATTR_VRC_CTA_INIT_COUNT
	.align		4
        /*0018*/ 	.byte	0x02, 0x4a
	.zero		1
	.zero		1


	//----- nvinfo : EIATTR_EXIT_INSTR_OFFSETS
	.align		4
        /*001c*/ 	.byte	0x04, 0x1c
        /*001e*/ 	.short	(.L_397 - .L_396)


	//   ....[0]....
.L_396:
        /*0020*/ 	.word	0x00000020


	//----- nvinfo : EIATTR_SW_WAR
	.align		4
.L_397:
        /*0024*/ 	.byte	0x04, 0x36
        /*0026*/ 	.short	(.L_399 - .L_398)
.L_398:
        /*0028*/ 	.word	0x00000008
.L_399:


//--------------------- .nv.info._Z20test_make_ulonglong2v --------------------------
	.section	.nv.info._Z20test_make_ulonglong2v,"",@"SHT_CUDA_INFO"
	.sectionflags	@""
	.align	4


	//----- nvinfo : EIATTR_CUDA_API_VERSION
	.align		4
        /*0000*/ 	.byte	0x04, 0x37
        /*0002*/ 	.short	(.L_401 - .L_400)
.L_400:
        /*0004*/ 	.word	0x00000082


	//----- nvinfo : EIATTR_SPARSE_MMA_MASK
	.align		4
.L_401:
        /*0008*/ 	.byte	0x03, 0x50
        /*000a*/ 	.short	0x0000


	//----- nvinfo : EIATTR_MAXREG_COUNT
	.align		4
        /*000c*/ 	.byte	0x03, 0x1b
        /*000e*/ 	.short	0x00ff


	//----- nvinfo : EIATTR_NUM_BARRIERS
	.align		4
        /*0010*/ 	.byte	0x02, 0x4c
        /*0012*/ 	.byte	0x01
	.zero		1


	//----- nvinfo : EIATTR_MERCURY_ISA_VERSION
	.align		4
        /*0014*/ 	.byte	0x03, 0x5f
        /*0016*/ 	.short	0x0101


	//----- nvinfo : EIATTR_VRC_CTA_INIT_COUNT
	.align		4
        /*0018*/ 	.byte	0x02, 0x4a
	.zero		1
	.zero		1


	//----- nvinfo : EIATTR_EXIT_INSTR_OFFSETS
	.align		4
        /*001c*/ 	.byte	0x04, 0x1c
        /*001e*/ 	.short	(.L_403 - .L_402)


	//   ....[0]....
.L_402:
        /*0020*/ 	.word	0x00000020


	//----- nvinfo : EIATTR_SW_WAR
	.align		4
.L_403:
        /*0024*/ 	.byte	0x04, 0x36
        /*0026*/ 	.short	(.L_405 - .L_404)
.L_404:
        /*0028*/ 	.word	0x00000008
.L_405:


//--------------------- .nv.info._Z20test_make_ulonglong1v --------------------------
	.section	.nv.info._Z20test_make_ulonglong1v,"",@"SHT_CUDA_INFO"
	.sectionflags	@""
	.align	4


	//----- nvinfo : EIATTR_CUDA_API_VERSION
	.align		4
        /*0000*/ 	.byte	0x04, 0x37
        /*0002*/ 	.short	(.L_407 - .L_406)
.L_406:
        /*0004*/ 	.word	0x00000082


	//----- nvinfo : EIATTR_SPARSE_MMA_MASK
	.align		4
.L_407:
        /*0008*/ 	.byte	0x03, 0x50
        /*000a*/ 	.short	0x0000


	//----- nvinfo : EIATTR_MAXREG_COUNT
	.align		4
        /*000c*/ 	.byte	0x03, 0x1b
        /*000e*/ 	.short	0x00ff


	//----- nvinfo : EIATTR_NUM_BARRIERS
	.align		4
        /*0010*/ 	.byte	0x02, 0x4c
        /*0012*/ 	.byte	0x01
	.zero		1


	//----- nvinfo : EIATTR_MERCURY_ISA_VERSION
	.align		4
        /*0014*/ 	.byte	0x03, 0x5f
        /*0016*/ 	.short	0x0101


	//----- nvinfo : EIATTR_VRC_CTA_INIT_COUNT
	.align		4
        /*0018*/ 	.byte	0x02, 0x4a
	.zero		1
	.zero		1


	//----- nvinfo : EIATTR_EXIT_INSTR_OFFSETS
	.align		4
        /*001c*/ 	.byte	0x04, 0x1c
        /*001e*/ 	.short	(.L_409 - .L_408)


	//   ....[0]....
.L_408:
        /*0020*/ 	.word	0x00000020


	//----- nvinfo : EIATTR_SW_WAR
	.align		4
.L_409:
        /*0024*/ 	.byte	0x04, 0x36
        /*0026*/ 	.short	(.L_411 - .L_410)
.L_410:
        /*0028*/ 	.word	0x00000008
.L_411:


//--------------------- .nv.info._Z19test_make_longlong4v --------------------------
	.section	.nv.info._Z19test_make_longlong4v,"",@"SHT_CUDA_INFO"
	.sectionflags	@""
	.align	4


	//----- nvinfo : EIATTR_CUDA_API_VERSION
	.align		4
        /*0000*/ 	.byte	0x04, 0x37
        /*0002*/ 	.short	(.L_413 - .L_412)
.L_412:
        /*0004*/ 	.word	0x00000082


	//----- nvinfo : EIATTR_SPARSE_MMA_MASK
	.align		4
.L_413:
        /*0008*/ 	.byte	0x03, 0x50
        /*000a*/ 	.short	0x0000


	//----- nvinfo : EIATTR_MAXREG_COUNT
	.align		4
        /*000c*/ 	.byte	0x03, 0x1b
        /*000e*/ 	.short	0x00ff


	//----- nvinfo : EIATTR_NUM_BARRIERS
	.align		4
        /*0010*/ 	.byte	0x02, 0x4c
        /*0012*/ 	.byte	0x01
	.zero		1


	//----- nvinfo : EIATTR_MERCURY_ISA_VERSION
	.align		4
        /*0014*/ 	.byte	0x03, 0x5f
        /*0016*/ 	.short	0x0101


	//----- nvinfo : EIATTR_VRC_CTA_INIT_COUNT
	.align		4
        /*0018*/ 	.byte	0x02, 0x4a
	.zero		1
	.zero		1


	//----- nvinfo : EIATTR_EXIT_INSTR_OFFSETS
	.align		4
        /*001c*/ 	.byte	0x04, 0x1c
        /*001e*/ 	.short	(.L_415 - .L_414)


	//   ....[0]....
.L_414:
        /*0020*/ 	.word	0x00000020


	//----- nvinfo : EIATTR_SW_WAR
	.align		4
.L_415:
        /*0024*/ 	.byte	0x04, 0x36
        /*0026*/ 	.short	(.L_417 - .L_416)
.L_416:
        /*0028*/ 	.word	0x00000008
.L_417:


//--------------------- .nv.info._Z19test_make_longlong3v --------------------------
	.section	.nv.info._Z19test_make_longlong3v,"",@"SHT_CUDA_INFO"
	.sectionflags	@""
	.align	4


	//----- nvinfo : EIATTR_CUDA_API_VERSION
	.align		4
        /*0000*/ 	.byte	0x04, 0x37
        /*0002*/ 	.short	(.L_419 - .L_418)
.L_418:
        /*0004*/ 	.word	0x00000082


	//----- nvinfo : EIATTR_SPARSE_MMA_MASK
	.align		4
.L_419:
        /*0008*/ 	.byte	0x03, 0x50
        /*000a*/ 	.short	0x0000


	//----- nvinfo : EIATTR_MAXREG_COUNT
	.align		4
        /*000c*/ 	.byte	0x03, 0x1b
        /*000e*/ 	.short	0x00ff


	//----- nvinfo : EIATTR_NUM_BARRIERS
	.align		4
        /*0010*/ 	.byte	0x02, 0x4c
        /*0012*/ 	.byte	0x01
	.zero		1


	//----- nvinfo : EIATTR_MERCURY_ISA_VERSION
	.align		4
        /*0014*/ 	.byte	0x03, 0x5f
        /*0016*/ 	.short	0x0101


	//----- nvinfo : EIATTR_VRC_CTA_INIT_COUNT
	.align		4
        /*0018*/ 	.byte	0x02, 0x4a
	.zero		1
	.zero		1


	//----- nvinfo : EIATTR_EXIT_INSTR_OFFSETS
	.align		4
        /*001c*/ 	.byte	0x04, 0x1c
        /*001e*/ 	.short	(.L_421 - .L_420)


	//   ....[0]....
.L_420:
        /*0020*/ 	.word	0x00000020


	//----- nvinfo : EIATTR_SW_WAR
	.align		4
.L_421:
        /*0024*/ 	.byte	0x04, 0x36
        /*0026*/ 	.short	(.L_423 - .L_422)
.L_422:
        /*0028*/ 	.word	0x00000008
.L_423:


//--------------------- .nv.info._Z19test_make_longlong2v --------------------------
	.section	.nv.info._Z19test_make_longlong2v,"",@"SHT_CUDA_INFO"
	.sectionflags	@""
	.align	4


	//----- nvinfo : EIATTR_CUDA_API_VERSION
	.align		4
        /*0000*/ 	.byte	0x04, 0x37
        /*0002*/ 	.short	(.L_425 - .L_424)
.L_424:
        /*0004*/ 	.word	0x00000082


	//----- nvinfo : EIATTR_SPARSE_MMA_MASK
	.align		4
.L_425:
        /*0008*/ 	.byte	0x03, 0x50
        /*000a*/ 	.short	0x0000


	//----- nvinfo : EIATTR_MAXREG_COUNT
	.align		4
        /*000c*/ 	.byte	0x03, 0x1b
        /*000e*/ 	.short	0x00ff


	//----- nvinfo : EIATTR_NUM_BARRIERS
	.align		4
        /*0010*/ 	.byte	0x02, 0x4c
        /*0012*/ 	.byte	0x01
	.zero		1


	//----- nvinfo : EIATTR_MERCURY_ISA_VERSION
	.align		4
        /*0014*/ 	.byte	0x03, 0x5f
        /*0016*/ 	.short	0x0101


	//----- nvinfo : EIATTR_VRC_CTA_INIT_COUNT
	.align		4
        /*0018*/ 	.byte	0x02, 0x4a
	.zero		1
	.zero		1


	//----- nvinfo : EIATTR_EXIT_INSTR_OFFSETS
	.align		4
        /*001c*/ 	.byte	0x04, 0x1c
        /*001e*/ 	.short	(.L_427 - .L_426)


	//   ....[0]....
.L_426:
        /*0020*/ 	.word	0x00000020


	//----- nvinfo : EIATTR_SW_WAR
	.align		4
.L_427:
        /*0024*/ 	.byte	0x04, 0x36
        /*0026*/ 	.short	(.L_429 - .L_428)
.L_428:
        /*0028*/ 	.word	0x00000008
.L_429:


//--------------------- .nv.info._Z19test_make_longlong1v --------------------------
	.section	.nv.info._Z19test_make_longlong1v,"",@"SHT_CUDA_INFO"
	.sectionflags	@""
	.align	4


	//----- nvinfo : EIATTR_CUDA_API_VERSION
	.align		4
        /*0000*/ 	.byte	0x04, 0x37
        /*0002*/ 	.short	(.L_431 - .L_430)
.L_430:
        /*0004*/ 	.word	0x00000082


	//----- nvinfo : EIATTR_SPARSE_MMA_MASK
	.align		4
.L_431:
        /*0008*/ 	.byte	0x03, 0x50
        /*000a*/ 	.short	0x0000


	//----- nvinfo : EIATTR_MAXREG_COUNT
	.align		4
        /*000c*/ 	.byte	0x03, 0x1b
        /*000e*/ 	.short	0x00ff


	//----- nvinfo : EIATTR_NUM_BARRIERS
	.align		4
        /*0010*/ 	.byte	0x02, 0x4c
        /*0012*/ 	.byte	0x01
	.zero		1


	//----- nvinfo : EIATTR_MERCURY_ISA_VERSION
	.align		4
        /*0014*/ 	.byte	0x03, 0x5f
        /*0016*/ 	.short	0x0101


	//----- nvinfo : EIATTR_VRC_CTA_INIT_COUNT
	.align		4
        /*0018*/ 	.byte	0x02, 0x4a
	.zero		1
	.zero		1


	//----- nvinfo : EIATTR_EXIT_INSTR_OFFSETS
	.align		4
        /*001c*/ 	.byte	0x04, 0x1c
        /*001e*/ 	.short	(.L_433 - .L_432)


	//   ....[0]....
.L_432:
        /*0020*/ 	.word	0x00000020


	//----- nvinfo : EIATTR_SW_WAR
	.align		4
.L_433:
        /*0024*/ 	.byte	0x04, 0x36
        /*0026*/ 	.short	(.L_435 - .L_434)
.L_434:
        /*0028*/ 	.word	0x00000008
.L_435:


//--------------------- .nv.info._Z16test_make_ulong4v --------------------------
	.section	.nv.info._Z16test_make_ulong4v,"",@"SHT_CUDA_INFO"
	.sectionflags	@""
	.align	4


	//----- nvinfo : EIATTR_CUDA_API_VERSION
	.align		4
        /*0000*/ 	.byte	0x04, 0x37
        /*0002*/ 	.short	(.L_437 - .L_436)
.L_436:
        /*0004*/ 	.word	0x00000082


	//----- nvinfo : EIATTR_SPARSE_MMA_MASK
	.align		4
.L_437:
        /*0008*/ 	.byte	0x03, 0x50
        /*000a*/ 	.short	0x0000


	//----- nvinfo : EIATTR_MAXREG_COUNT
	.align		4
        /*000c*/ 	.byte	0x03, 0x1b
        /*000e*/ 	.short	0x00ff


	//----- nvinfo : EIATTR_NUM_BARRIERS
	.align		4
        /*0010*/ 	.byte	0x02, 0x4c
        /*0012*/ 	.byte	0x01
	.zero		1


	//----- nvinfo : EIATTR_MERCURY_ISA_VERSION
	.align		4
        /*0014*/ 	.byte	0x03, 0x5f
        /*0016*/ 	.short	0x0101


	//----- nvinfo : EIATTR_VRC_CTA_INIT_COUNT
	.align		4
        /*0018*/ 	.byte	0x02, 0x4a
	.zero		1
	.zero		1


	//----- nvinfo : EIATTR_EXIT_INSTR_OFFSETS
	.align		4
        /*001c*/ 	.byte	0x04, 0x1c
        /*001e*/ 	.short	(.L_439 - .L_438)


	//   ....[0]....
.L_438:
        /*0020*/ 	.word	0x00000020


	//----- nvinfo : EIATTR_SW_WAR
	.align		4
.L_439:
        /*0024*/ 	.byte	0x04, 0x36
        /*0026*/ 	.short	(.L_441 - .L_440)
.L_440:
        /*0028*/ 	.word	0x00000008
.L_441:


//--------------------- .nv.info._Z16test_make_ulong3v --------------------------
	.section	.nv.info._Z16test_make_ulong3v,"",@"SHT_CUDA_INFO"
	.sectionflags	@""
	.align	4


	//----- nvinfo : EIATTR_CUDA_API_VERSION
	.align		4
        /*0000*/ 	.byte	0x04, 0x37
        /*0002*/ 	.short	(.L_443 - .L_442)
.L_442:
        /*0004*/ 	.word	0x00000082


	//----- nvinfo : EIATTR_SPARSE_MMA_MASK
	.align		4
.L_443:
        /*0008*/ 	.byte	0x03, 0x50
        /*000a*/ 	.short	0x0000


	//----- nvinfo : EIATTR_MAXREG_COUNT
	.align		4
        /*000c*/ 	.byte	0x03, 0x1b
        /*000e*/ 	.short	0x00ff


	//----- nvinfo : EIATTR_NUM_BARRIERS
	.align		4
        /*0010*/ 	.byte	0x02, 0x4c
        /*0012*/ 	.byte	0x01
	.zero		1


	//----- nvinfo : EIATTR_MERCURY_ISA_VERSION
	.align		4
        /*0014*/ 	.byte	0x03, 0x5f
        /*0016*/ 	.short	0x0101


	//----- nvinfo : EIATTR_VRC_CTA_INIT_COUNT
	.align		4
        /*0018*/ 	.byte	0x02, 0x4a
	.zero		1
	.zero		1


	//----- nvinfo : EIATTR_EXIT_INSTR_OFFSETS
	.align		4
        /*001c*/ 	.byte	0x04, 0x1c
        /*001e*/ 	.short	(.L_445 - .L_444)


	//   ....[0]....
.L_444:
        /*0020*/ 	.word	0x00000020


	//----- nvinfo : EIATTR_SW_WAR
	.align		4
.L_445:
        /*0024*/ 	.byte	0x04, 0x36
        /*0026*/ 	.short	(.L_447 - .L_446)
.L_446:
        /*0028*/ 	.word	0x00000008
.L_447:


//--------------------- .nv.info._Z16test_make_ulong2v --------------------------
	.section	.nv.info._Z16test_make_ulong2v,"",@"SHT_CUDA_INFO"
	.sectionflags	@""
	.align	4


	//----- nvinfo : EIATTR_CUDA_API_VERSION
	.align		4
        /*0000*/ 	.byte	0x04, 0x37
        /*0002*/ 	.short	(.L_449 - .L_448)
.L_448:
        /*0004*/ 	.word	0x00000082


	//----- nvinfo : EIATTR_SPARSE_MMA_MASK
	.align		4
.L_449:
        /*0008*/ 	.byte	0x03, 0x50
        /*000a*/ 	.short	0x0000


	//----- nvinfo : EIATTR_MAXREG_COUNT
	.align		4
        /*000c*/ 	.byte	0x03, 0x1b
        /*000e*/ 	.short	0x00ff


	//----- nvinfo : EIATTR_NUM_BARRIERS
	.align		4
        /*0010*/ 	.byte	0x02, 0x4c
        /*0012*/ 	.byte	0x01
	.zero		1


	//----- nvinfo : EIATTR_MERCURY_ISA_VERSION
	.align		4
        /*0014*/ 	.byte	0x03, 0x5f
        /*0016*/ 	.short	0x0101


	//----- nvinfo : EIATTR_VRC_CTA_INIT_COUNT
	.align		4
        /*0018*/ 	.byte	0x02, 0x4a
	.zero		1
	.zero		1


	//----- nvinfo : EIATTR_EXIT_INSTR_OFFSETS
	.align		4
        /*001c*/ 	.byte	0x04, 0x1c
        /*001e*/ 	.short	(.L_451 - .L_450)


	//   ....[0]....
.L_450:
        /*0020*/ 	.word	0x00000020


	//----- nvinfo : EIATTR_SW_WAR
	.align		4
.L_451:
        /*0024*/ 	.byte	0x04, 0x36
        /*0026*/ 	.short	(.L_453 - .L_452)
.L_452:
        /*0028*/ 	.word	0x00000008
.L_453:


//--------------------- .nv.info._Z16test_make_ulong1v --------------------------
	.section	.nv.info._Z16test_make_ulong1v,"",@"SHT_CUDA_INFO"
	.sectionflags	@""
	.align	4


	//----- nvinfo : EIATTR_CUDA_API_VERSION
	.align		4
        /*0000*/ 	.byte	0x04, 0x37
        /*0002*/ 	.short	(.L_455 - .L_454)
.L_454:
        /*0004*/ 	.word	0x00000082


	//----- nvinfo : EIATTR_SPARSE_MMA_MASK
	.align		4
.L_455:
        /*0008*/ 	.byte	0x03, 0x50
        /*000a*/ 	.short	0x0000


	//----- nvinfo : EIATTR_MAXREG_COUNT
	.align		4
        /*000c*/ 	.byte	0x03, 0x1b
        /*000e*/ 	.short	0x00ff


	//----- nvinfo : EIATTR_NUM_BARRIERS
	.align		4
        /*0010*/ 	.byte	0x02, 0x4c
        /*0012*/ 	.byte	0x01
	.zero		1


	//----- nvinfo : EIATTR_MERCURY_ISA_VERSION
	.align		4
        /*0014*/ 	.byte	0x03, 0x5f
        /*0016*/ 	.short	0x0101


	//----- nvinfo : EIATTR_VRC_CTA_INIT_COUNT
	.align		4
        /*0018*/ 	.byte	0x02, 0x4a
	.zero		1
	.zero		1


	//----- nvinfo : EIATTR_EXIT_INSTR_OFFSETS
	.align		4
        /*001c*/ 	.byte	0x04, 0x1c
        /*001e*/ 	.short	(.L_457 - .L_456)


	//   ....[0]....
.L_456:
        /*0020*/ 	.word	0x00000020


	//----- nvinfo : EIATTR_SW_WAR
	.align		4
.L_457:
        /*0024*/ 	.byte	0x04, 0x36
        /*0026*/ 	.short	(.L_459 - .L_458)
.L_458:
        /*0028*/ 	.word	0x00000008
.L_459:


//--------------------- .nv.info._Z15test_make_long4v --------------------------
	.section	.nv.info._Z15test_make_long4v,"",@"SHT_CUDA_INFO"
	.sectionflags	@""
	.align	4


	//----- nvinfo : EIATTR_CUDA_API_VERSION
	.align		4
        /*0000*/ 	.byte	0x04, 0x37
        /*0002*/ 	.short	(.L_461 - .L_460)
.L_460:
        /*0004*/ 	.word	0x00000082


	//----- nvinfo : EIATTR_SPARSE_MMA_MASK
	.align		4
.L_461:
        /*0008*/ 	.byte	0x03, 0x50
        /*000a*/ 	.short	0x0000


	//----- nvinfo : EIATTR_MAXREG_COUNT
	.align		4
        /*000c*/ 	.byte	0x03, 0x1b
        /*000e*/ 	.short	0x00ff


	//----- nvinfo : EIATTR_NUM_BARRIERS
	.align		4
        /*0010*/ 	.byte	0x02, 0x4c
        /*0012*/ 	.byte	0x01
	.zero		1


	//----- nvinfo : EIATTR_MERCURY_ISA_VERSION
	.align		4
        /*0014*/ 	.byte	0x03, 0x5f
        /*0016*/ 	.short	0x0101


	//----- nvinfo : EIATTR_VRC_CTA_INIT_COUNT
	.align		4
        /*0018*/ 	.byte	0x02, 0x4a
	.zero		1
	.zero		1


	//----- nvinfo : EIATTR_EXIT_INSTR_OFFSETS
	.align		4
        /*001c*/ 	.byte	0x04, 0x1c
        /*001e*/ 	.short	(.L_463 - .L_462)


	//   ....[0]....
.L_462:
        /*0020*/ 	.word	0x00000020


	//----- nvinfo : EIATTR_SW_WAR
	.align		4
.L_463:
        /*0024*/ 	.byte	0x04, 0x36
        /*0026*/ 	.short	(.L_465 - .L_464)
.L_464:
        /*0028*/ 	.word	0x00000008
.L_465:


//--------------------- .nv.info._Z15test_make_long3v --------------------------
	.section	.nv.info._Z15test_make_long3v,"",@"SHT_CUDA_INFO"
	.sectionflags	@""
	.align	4


	//----- nvinfo : EIATTR_CUDA_API_VERSION
	.align		4
        /*0000*/ 	.byte	0x04, 0x37
        /*0002*/ 	.short	(.L_467 - .L_466)
.L_466:
        /*0004*/ 	.word	0x00000082


	//----- nvinfo : EIATTR_SPARSE_MMA_MASK
	.align		4
.L_467:
        /*0008*/ 	.byte	0x03, 0x50
        /*000a*/ 	.short	0x0000


	//----- nvinfo : EIATTR_MAXREG_COUNT
	.align		4
        /*000c*/ 	.byte	0x03, 0x1b
        /*000e*/ 	.short	0x00ff


	//----- nvinfo : EIATTR_NUM_BARRIERS
	.align		4
        /*0010*/ 	.byte	0x02, 0x4c
        /*0012*/ 	.byte	0x01
	.zero		1


	//----- nvinfo : EIATTR_MERCURY_ISA_VERSION
	.align		4
        /*0014*/ 	.byte	0x03, 0x5f
        /*0016*/ 	.short	0x0101


	//----- nvinfo : EIATTR_VRC_CTA_INIT_COUNT
	.align		4
        /*0018*/ 	.byte	0x02, 0x4a
	.zero		1
	.zero		1


	//----- nvinfo : EIATTR_EXIT_INSTR_OFFSETS
	.align		4
        /*001c*/ 	.byte	0x04, 0x1c
        /*001e*/ 	.short	(.L_469 - .L_468)


	//   ....[0]....
.L_468:
        /*0020*/ 	.word	0x00000020


	//----- nvinfo : EIATTR_SW_WAR
	.align		4
.L_469:
        /*0024*/ 	.byte	0x04, 0x36
        /*0026*/ 	.short	(.L_471 - .L_470)
.L_470:
        /*0028*/ 	.word	0x00000008
.L_471:


//--------------------- .nv.info._Z15test_make_long2v --------------------------
	.section	.nv.info._Z15test_make_long2v,"",@"SHT_CUDA_INFO"
	.sectionflags	@""
	.align	4


	//----- nvinfo : EIATTR_CUDA_API_VERSION
	.align		4
        /*0000*/ 	.byte	0x04, 0x37
        /*0002*/ 	.short	(.L_473 - .L_472)
.L_472:
        /*0004*/ 	.word	0x00000082


	//----- nvinfo : EIATTR_SPARSE_MMA_MASK
	.align		4
.L_473:
        /*0008*/ 	.byte	0x03, 0x50
        /*000a*/ 	.short	0x0000


	//----- nvinfo : EIATTR_MAXREG_COUNT
	.align		4
        /*000c*/ 	.byte	0x03, 0x1b
        /*000e*/ 	.short	0x00ff


	//----- nvinfo : EIATTR_NUM_BARRIERS
	.align		4
        /*0010*/ 	.byte	0x02, 0x4c
        /*0012*/ 	.byte	0x01
	.zero		1


	//----- nvinfo : EIATTR_MERCURY_ISA_VERSION
	.align		4
        /*0014*/ 	.byte	0x03, 0x5f
        /*0016*/ 	.short	0x0101


	//----- nvinfo : EIATTR_VRC_CTA_INIT_COUNT
	.align		4
        /*0018*/ 	.byte	0x02, 0x4a
	.zero		1
	.zero		1


	//----- nvinfo : EIATTR_EXIT_INSTR_OFFSETS
	.align		4
        /*001c*/ 	.byte	0x04, 0x1c
        /*001e*/ 	.short	(.L_475 - .L_474)


	//   ....[0]....
.L_474:
        /*0020*/ 	.word	0x00000020


	//----- nvinfo : EIATTR_SW_WAR
	.align		4
.L_475:
        /*0024*/ 	.byte	0x04, 0x36
        /*0026*/ 	.short	(.L_477 - .L_476)
.L_476:
        /*0028*/ 	.word	0x00000008
.L_477:


//--------------------- .nv.info._Z15test_make_long1v --------------------------
	.section	.nv.info._Z15test_make_long1v,"",@"SHT_CUDA_INFO"
	.sectionflags	@""
	.align	4


	//----- nvinfo : EIATTR_CUDA_API_VERSION
	.align		4
        /*0000*/ 	.byte	0x04, 0x37
        /*0002*/ 	.short	(.L_479 - .L_478)
.L_478:
        /*0004*/ 	.word	0x00000082


	//----- nvinfo : EIATTR_SPARSE_MMA_MASK
	.align		4
.L_479:
        /*0008*/ 	.byte	0x03, 0x50
        /*000a*/ 	.short	0x0000


	//----- nvinfo : EIATTR_MAXREG_COUNT
	.align		4
        /*000c*/ 	.byte	0x03, 0x1b
        /*000e*/ 	.short	0x00ff


	//----- nvinfo : EIATTR_NUM_BARRIERS
	.align		4
        /*0010*/ 	.byte	0x02, 0x4c
        /*0012*/ 	.byte	0x01
	.zero		1


	//----- nvinfo : EIATTR_MERCURY_ISA_VERSION
	.align		4
        /*0014*/ 	.byte	0x03, 0x5f
        /*0016*/ 	.short	0x0101


	//----- nvinfo : EIATTR_VRC_CTA_INIT_COUNT
	.align		4
        /*0018*/ 	.byte	0x02, 0x4a
	.zero		1
	.zero		1


	//----- nvinfo : EIATTR_EXIT_INSTR_OFFSETS
	.align		4
        /*001c*/ 	.byte	0x04, 0x1c
        /*001e*/ 	.short	(.L_481 - .L_480)


	//   ....[0]....
.L_480:
        /*0020*/ 	.word	0x00000020


	//----- nvinfo : EIATTR_SW_WAR
	.align		4
.L_481:
        /*0024*/ 	.byte	0x04, 0x36
        /*0026*/ 	.short	(.L_483 - .L_482)
.L_482:
        /*0028*/ 	.word	0x00000008
.L_483:


//--------------------- .nv.info._Z15test_make_uint4v --------------------------
	.section	.nv.info._Z15test_make_uint4v,"",@"SHT_CUDA_INFO"
	.sectionflags	@""
	.align	4


	//----- nvinfo : EIATTR_CUDA_API_VERSION
	.align		4
        /*0000*/ 	.byte	0x04, 0x37
        /*0002*/ 	.short	(.L_485 - .L_484)
.L_484:
        /*0004*/ 	.word	0x00000082


	//----- nvinfo : EIATTR_SPARSE_MMA_MASK
	.align		4
.L_485:
        /*0008*/ 	.byte	0x03, 0x50
        /*000a*/ 	.short	0x0000


	//----- nvinfo : EIATTR_MAXREG_COUNT
	.align		4
        /*000c*/ 	.byte	0x03, 0x1b
        /*000e*/ 	.short	0x00ff


	//----- nvinfo : EIATTR_NUM_BARRIERS
	.align		4
        /*0010*/ 	.byte	0x02, 0x4c
        /*0012*/ 	.byte	0x01
	.zero		1


	//----- nvinfo : EIATTR_MERCURY_ISA_VERSION
	.align		4
        /*0014*/ 	.byte	0x03, 0x5f
        /*0016*/ 	.short	0x0101


	//----- nvinfo : EIATTR_VRC_CTA_INIT_COUNT
	.align		4
        /*0018*/ 	.byte	0x02, 0x4a
	.zero		1
	.zero		1


	//----- nvinfo : EIATTR_EXIT_INSTR_OFFSETS
	.align		4
        /*001c*/ 	.byte	0x04, 0x1c
        /*001e*/ 	.short	(.L_487 - .L_486)


	//   ....[0]....
.L_486:
        /*0020*/ 	.word	0x00000020


	//----- nvinfo : EIATTR_SW_WAR
	.align		4
.L_487:
        /*0024*/ 	.byte	0x04, 0x36
        /*0026*/ 	.short	(.L_489 - .L_488)
.L_488:
        /*0028*/ 	.word	0x00000008
.L_489:


//--------------------- .nv.info._Z15test_make_uint3v --------------------------
	.section	.nv.info._Z15test_make_uint3v,"",@"SHT_CUDA_INFO"
	.sectionflags	@""
	.align	4


	//----- nvinfo : EIATTR_CUDA_API_VERSION
	.align		4
        /*0000*/ 	.byte	0x04, 0x37
        /*0002*/ 	.short	(.L_491 - .L_490)
.L_490:
        /*0004*/ 	.word	0x00000082


	//----- nvinfo : EIATTR_SPARSE_MMA_MASK
	.align		4
.L_491:
        /*0008*/ 	.byte	0x03, 0x50
        /*000a*/ 	.short	0x0000


	//----- nvinfo : EIATTR_MAXREG_COUNT
	.align		4
        /*000c*/ 	.byte	0x03, 0x1b
        /*000e*/ 	.short	0x00ff


	//----- nvinfo : EIATTR_NUM_BARRIERS
	.align		4
        /*0010*/ 	.byte	0x02, 0x4c
        /*0012*/ 	.byte	0x01
	.zero		1


	//----- nvinfo : EIATTR_MERCURY_ISA_VERSION
	.align		4
        /*0014*/ 	.byte	0x03, 0x5f
        /*0016*/ 	.short	0x0101


	//----- nvinfo : EIATTR_VRC_CTA_INIT_COUNT
	.align		4
        /*0018*/ 	.byte	0x02, 0x4a
	.zero		1
	.zero		1


	//----- nvinfo : EIATTR_EXIT_INSTR_OFFSETS
	.align		4
        /*001c*/ 	.byte	0x04, 0x1c
        /*001e*/ 	.short	(.L_493 - .L_492)


	//   ....[0]....
.L_492:
        /*0020*/ 	.word	0x00000020


	//----- nvinfo : EIATTR_SW_WAR
	.align		4
.L_493:
        /*0024*/ 	.byte	0x04, 0x36
        /*0026*/ 	.short	(.L_495 - .L_494)
.L_494:
        /*0028*/ 	.word	0x00000008
.L_495:


//--------------------- .nv.info._Z15test_make_uint2v --------------------------
	.section	.nv.info._Z15test_make_uint2v,"",@"SHT_CUDA_INFO"
	.sectionflags	@""
	.align	4


	//----- nvinfo : EIATTR_CUDA_API_VERSION
	.align		4
        /*0000*/ 	.byte	0x04, 0x37
        /*0002*/ 	.short	(.L_497 - .L_496)
.L_496:
        /*0004*/ 	.word	0x00000082


	//----- nvinfo : EIATTR_SPARSE_MMA_MASK
	.align		4
.L_497:
        /*0008*/ 	.byte	0x03, 0x50
        /*000a*/ 	.short	0x0000


	//----- nvinfo : EIATTR_MAXREG_COUNT
	.align		4
        /*000c*/ 	.byte	0x03, 0x1b
        /*000e*/ 	.short	0x00ff


	//----- nvinfo : EIATTR_NUM_BARRIERS
	.align		4
        /*0010*/ 	.byte	0x02, 0x4c
        /*0012*/ 	.byte	0x01
	.zero		1


	//----- nvinfo : EIATTR_MERCURY_ISA_VERSION
	.align		4
        /*0014*/ 	.byte	0x03, 0x5f
        /*0016*/ 	.short	0x0101


	//----- nvinfo : EIATTR_VRC_CTA_INIT_COUNT
	.align		4
        /*0018*/ 	.byte	0x02, 0x4a
	.zero		1
	.zero		1


	//----- nvinfo : EIATTR_EXIT_INSTR_OFFSETS
	.align		4
        /*001c*/ 	.byte	0x04, 0x1c
        /*001e*/ 	.short	(.L_499 - .L_498)


	//   ....[0]....
.L_498:
        /*0020*/ 	.word	0x00000020


	//----- nvinfo : EIATTR_SW_WAR
	.align		4
.L_499:
        /*0024*/ 	.byte	0x04, 0x36
        /*0026*/ 	.short	(.L_501 - .L_500)
.L_500:
        /*0028*/ 	.word	0x00000008
.L_501:


//--------------------- .nv.info._Z15test_make_uint1v --------------------------
	.section	.nv.info._Z15test_make_uint1v,"",@"SHT_CUDA_INFO"
	.sectionflags	@""
	.align	4


	//----- nvinfo : EIATTR_CUDA_API_VERSION
	.align		4
        /*0000*/ 	.byte	0x04, 0x37
        /*0002*/ 	.short	(.L_503 - .L_502)
.L_502:
        /*0004*/ 	.word	0x00000082


	//----- nvinfo : EIATTR_SPARSE_MMA_MASK
	.align		4
.L_503:
        /*0008*/ 	.byte	0x03, 0x50
        /*000a*/ 	.short	0x0000


	//----- nvinfo : EIATTR_MAXREG_COUNT
	.align		4
        /*000c*/ 	.byte	0x03, 0x1b
        /*000e*/ 	.short	0x00ff


	//----- nvinfo : EIATTR_NUM_BARRIERS
	.align		4
        /*0010*/ 	.byte	0x02, 0x4c
        /*0012*/ 	.byte	0x01
	.zero		1


	//----- nvinfo : EIATTR_MERCURY_ISA_VERSION
	.align		4
        /*0014*/ 	.byte	0x03, 0x5f
        /*0016*/ 	.short	0x0101


	//----- nvinfo : EIATTR_VRC_CTA_INIT_COUNT
	.align		4
        /*0018*/ 	.byte	0x02, 0x4a
	.zero		1
	.zero		1


	//----- nvinfo : EIATTR_EXIT_INSTR_OFFSETS
	.align		4
        /*001c*/ 	.byte	0x04, 0x1c
        /*001e*/ 	.short	(.L_505 - .L_504)


	//   ....[0]....
.L_504:
        /*0020*/ 	.word	0x00000020


	//----- nvinfo : EIATTR_SW_WAR
	.align		4
.L_505:
        /*0024*/ 	.byte	0x04, 0x36
        /*0026*/ 	.short	(.L_507 - .L_506)
.L_506:
        /*0028*/ 	.word	0x00000008
.L_507:


//--------------------- .nv.info._Z14test_make_int4v --------------------------
	.section	.nv.info._Z14test_make_int4v,"",@"SHT_CUDA_INFO"
	.sectionflags	@""
	.align	4


	//----- nvinfo : EIATTR_CUDA_API_VERSION
	.align		4
        /*0000*/ 	.byte	0x04, 0x37
        /*0002*/ 	.short	(.L_509 - .L_508)
.L_508:
        /*0004*/ 	.word	0x00000082


	//----- nvinfo : EIATTR_SPARSE_MMA_MASK
	.align		4
.L_509:
        /*0008*/ 	.byte	0x03, 0x50
        /*000a*/ 	.short	0x0000


	//----- nvinfo : EIATTR_MAXREG_COUNT
	.align		4
        /*000c*/ 	.byte	0x03, 0x1b
        /*000e*/ 	.short	0x00ff


	//----- nvinfo : EIATTR_NUM_BARRIERS
	.align		4
        /*0010*/ 	.byte	0x02, 0x4c
        /*0012*/ 	.byte	0x01
	.zero		1


	//----- nvinfo : EIATTR_MERCURY_ISA_VERSION
	.align		4
        /*0014*/ 	.byte	0x03, 0x5f
        /*0016*/ 	.short	0x0101


	//----- nvinfo : EIATTR_VRC_CTA_INIT_COUNT
	.align		4
        /*0018*/ 	.byte	0x02, 0x4a
	.zero		1
	.zero		1


	//----- nvinfo : EIATTR_EXIT_INSTR_OFFSETS
	.align		4
        /*001c*/ 	.byte	0x04, 0x1c
        /*001e*/ 	.short	(.L_511 - .L_510)


	//   ....[0]....
.L_510:
        /*0020*/ 	.word	0x00000020


	//----- nvinfo : EIATTR_SW_WAR
	.align		4
.L_511:
        /*0024*/ 	.byte	0x04, 0x36
        /*0026*/ 	.short	(.L_513 - .L_512)
.L_512:
        /*0028*/ 	.word	0x00000008
.L_513:


//--------------------- .nv.info._Z14test_make_int3v --------------------------
	.section	.nv.info._Z14test_make_int3v,"",@"SHT_CUDA_INFO"
	.sectionflags	@""
	.align	4


	//----- nvinfo : EIATTR_CUDA_API_VERSION
	.align		4
        /*0000*/ 	.byte	0x04, 0x37
        /*0002*/ 	.short	(.L_515 - .L_514)
.L_514:
        /*0004*/ 	.word	0x00000082


	//----- nvinfo : EIATTR_SPARSE_MMA_MASK
	.align		4
.L_515:
        /*0008*/ 	.byte	0x03, 0x50
        /*000a*/ 	.short	0x0000


	//----- nvinfo : EIATTR_MAXREG_COUNT
	.align		4
        /*000c*/ 	.byte	0x03, 0x1b
        /*000e*/ 	.short	0x00ff


	//----- nvinfo : EIATTR_NUM_BARRIERS
	.align		4
        /*0010*/ 	.byte	0x02, 0x4c
        /*0012*/ 	.byte	0x01
	.zero		1


	//----- nvinfo : EIATTR_MERCURY_ISA_VERSION
	.align		4
        /*0014*/ 	.byte	0x03, 0x5f
        /*0016*/ 	.short	0x0101


	//----- nvinfo : EIATTR_VRC_CTA_INIT_COUNT
	.align		4
        /*0018*/ 	.byte	0x02, 0x4a
	.zero		1
	.zero		1


	//----- nvinfo : EIATTR_EXIT_INSTR_OFFSETS
	.align		4
        /*001c*/ 	.byte	0x04, 0x1c
        /*001e*/ 	.short	(.L_517 - .L_516)


	//   ....[0]....
.L_516:
        /*0020*/ 	.word	0x00000020


	//----- nvinfo : EIATTR_SW_WAR
	.align		4
.L_517:
        /*0024*/ 	.byte	0x04, 0x36
        /*0026*/ 	.short	(.L_519 - .L_518)
.L_518:
        /*0028*/ 	.word	0x00000008
.L_519:


//--------------------- .nv.info._Z14test_make_int2v --------------------------
	.section	.nv.info._Z14test_make_int2v,"",@"SHT_CUDA_INFO"
	.sectionflags	@""
	.align	4


	//----- nvinfo : EIATTR_CUDA_API_VERSION
	.align		4
        /*0000*/ 	.byte	0x04, 0x37
        /*0002*/ 	.short	(.L_521 - .L_520)
.L_520:
        /*0004*/ 	.word	0x00000082


	//----- nvinfo : EIATTR_SPARSE_MMA_MASK
	.align		4
.L_521:
        /*0008*/ 	.byte	0x03, 0x50
        /*000a*/ 	.short	0x0000


	//----- nvinfo : EIATTR_MAXREG_COUNT
	.align		4
        /*000c*/ 	.byte	0x03, 0x1b
        /*000e*/ 	.short	0x00ff


	//----- nvinfo : EIATTR_NUM_BARRIERS
	.align		4
        /*0010*/ 	.byte	0x02, 0x4c
        /*0012*/ 	.byte	0x01
	.zero		1


	//----- nvinfo : EIATTR_MERCURY_ISA_VERSION
	.align		4
        /*0014*/ 	.byte	0x03, 0x5f
        /*0016*/ 	.short	0x0101


	//----- nvinfo : EIATTR_VRC_CTA_INIT_COUNT
	.align		4
        /*0018*/ 	.byte	0x02, 0x4a
	.zero		1
	.zero		1


	//----- nvinfo : EIATTR_EXIT_INSTR_OFFSETS
	.align		4
        /*001c*/ 	.byte	0x04, 0x1c
        /*001e*/ 	.short	(.L_523 - .L_522)


	//   ....[0]....
.L_522:
        /*0020*/ 	.word	0x00000020


	//----- nvinfo : EIATTR_SW_WAR
	.align		4
.L_523:
        /*0024*/ 	.byte	0x04, 0x36
        /*0026*/ 	.short	(.L_525 - .L_524)
.L_524:
        /*0028*/ 	.word	0x00000008
.L_525:


//--------------------- .nv.info._Z14test_make_int1v --------------------------
	.section	.nv.info._Z14test_make_int1v,"",@"SHT_CUDA_INFO"
	.sectionflags	@""
	.align	4


	//----- nvinfo : EIATTR_CUDA_API_VERSION
	.align		4
        /*0000*/ 	.byte	0x04, 0x37
        /*0002*/ 	.short	(.L_527 - .L_526)
.L_526:
        /*0004*/ 	.word	0x00000082


	//----- nvinfo : EIATTR_SPARSE_MMA_MASK
	.align		4
.L_527:
        /*0008*/ 	.byte	0x03, 0x50
        /*000a*/ 	.short	0x0000


	//----- nvinfo : EIATTR_MAXREG_COUNT
	.align		4
        /*000c*/ 	.byte	0x03, 0x1b
        /*000e*/ 	.short	0x00ff


	//----- nvinfo : EIATTR_NUM_BARRIERS
	.align		4
        /*0010*/ 	.byte	0x02, 0x4c
        /*0012*/ 	.byte	0x01
	.zero		1


	//----- nvinfo : EIATTR_MERCURY_ISA_VERSION
	.align		4
        /*0014*/ 	.byte	0x03, 0x5f
        /*0016*/ 	.short	0x0101


	//----- nvinfo : EIATTR_VRC_CTA_INIT_COUNT
	.align		4
        /*0018*/ 	.byte	0x02, 0x4a
	.zero		1
	.zero		1


	//----- nvinfo : EIATTR_EXIT_INSTR_OFFSETS
	.align		4
        /*001c*/ 	.byte	0x04, 0x1c
        /*001e*/ 	.short	(.L_529 - .L_528)


	//   ....[0]....
.L_528:
        /*0020*/ 	.word	0x00000020


	//----- nvinfo : EIATTR_SW_WAR
	.align		4
.L_529:
        /*0024*/ 	.byte	0x04, 0x36
        /*0026*/ 	.short	(.L_531 - .L_530)
.L_530:
        /*0028*/ 	.word	0x00000008
.L_531:


//--------------------- .nv.info._Z17test_make_ushort4v --------------------------
	.section	.nv.info._Z17test_make_ushort4v,"",@"SHT_CUDA_INFO"
	.sectionflags	@""
	.align	4


	//----- nvinfo : EIATTR_CUDA_API_VERSION
	.align		4
        /*0000*/ 	.byte	0x04, 0x37
        /*0002*/ 	.short	(.L_533 - .L_532)
.L_532:
        /*0004*/ 	.word	0x00000082


	//----- nvinfo : EIATTR_SPARSE_MMA_MASK
	.align		4
.L_533:
        /*0008*/ 	.byte	0x03, 0x50
        /*000a*/ 	.short	0x0000


	//----- nvinfo : EIATTR_MAXREG_COUNT
	.align		4
        /*000c*/ 	.byte	0x03, 0x1b
        /*000e*/ 	.short	0x00ff


	//----- nvinfo : EIATTR_NUM_BARRIERS
	.align		4
        /*0010*/ 	.byte	0x02, 0x4c
        /*0012*/ 	.byte	0x01
	.zero		1


	//----- nvinfo : EIATTR_MERCURY_ISA_VERSION
	.align		4
        /*0014*/ 	.byte	0x03, 0x5f
        /*0016*/ 	.short	0x0101


	//----- nvinfo : EIATTR_VRC_CTA_INIT_COUNT
	.align		4
        /*0018*/ 	.byte	0x02, 0x4a
	.zero		1
	.zero		1


	//----- nvinfo : EIATTR_EXIT_INSTR_OFFSETS
	.align		4
        /*001c*/ 	.byte	0x04, 0x1c
        /*001e*/ 	.short	(.L_535 - .L_534)


	//   ....[0]....
.L_534:
        /*0020*/ 	.word	0x00000020


	//----- nvinfo : EIATTR_SW_WAR
	.align		4
.L_535:
        /*0024*/ 	.byte	0x04, 0x36
        /*0026*/ 	.short	(.L_537 - .L_536)
.L_536:
        /*0028*/ 	.word	0x00000008
.L_537:


//--------------------- .nv.info._Z17test_make_ushort3v --------------------------
	.section	.nv.info._Z17test_make_ushort3v,"",@"SHT_CUDA_INFO"
	.sectionflags	@""
	.align	4


	//----- nvinfo : EIATTR_CUDA_API_VERSION
	.align		4
        /*0000*/ 	.byte	0x04, 0x37
        /*0002*/ 	.short	(.L_539 - .L_538)
.L_538:
        /*0004*/ 	.word	0x00000082


	//----- nvinfo : EIATTR_SPARSE_MMA_MASK
	.align		4
.L_539:
        /*0008*/ 	.byte	0x03, 0x50
        /*000a*/ 	.short	0x0000


	//----- nvinfo : EIATTR_MAXREG_COUNT
	.align		4
        /*000c*/ 	.byte	0x03, 0x1b
        /*000e*/ 	.short	0x00ff


	//----- nvinfo : EIATTR_NUM_BARRIERS
	.align		4
        /*0010*/ 	.byte	0x02, 0x4c
        /*0012*/ 	.byte	0x01
	.zero		1


	//----- nvinfo : EIATTR_MERCURY_ISA_VERSION
	.align		4
        /*0014*/ 	.byte	0x03, 0x5f
        /*0016*/ 	.short	0x0101


	//----- nvinfo : EIATTR_VRC_CTA_INIT_COUNT
	.align		4
        /*0018*/ 	.byte	0x02, 0x4a
	.zero		1
	.zero		1


	//----- nvinfo : EIATTR_EXIT_INSTR_OFFSETS
	.align		4
        /*001c*/ 	.byte	0x04, 0x1c
        /*001e*/ 	.short	(.L_541 - .L_540)


	//   ....[0]....
.L_540:
        /*0020*/ 	.word	0x00000020


	//----- nvinfo : EIATTR_SW_WAR
	.align		4
.L_541:
        /*0024*/ 	.byte	0x04, 0x36
        /*0026*/ 	.short	(.L_543 - .L_542)
.L_542:
        /*0028*/ 	.word	0x00000008
.L_543:


//--------------------- .nv.info._Z17test_make_ushort2v --------------------------
	.section	.nv.info._Z17test_make_ushort2v,"",@"SHT_CUDA_INFO"
	.sectionflags	@""
	.align	4


	//----- nvinfo : EIATTR_CUDA_API_VERSION
	.align		4
        /*0000*/ 	.byte	0x04, 0x37
        /*0002*/ 	.short	(.L_545 - .L_544)
.L_544:
        /*0004*/ 	.word	0x00000082


	//----- nvinfo : EIATTR_SPARSE_MMA_MASK
	.align		4
.L_545:
        /*0008*/ 	.byte	0x03, 0x50
        /*000a*/ 	.short	0x0000


	//----- nvinfo : EIATTR_MAXREG_COUNT
	.align		4
        /*000c*/ 	.byte	0x03, 0x1b
        /*000e*/ 	.short	0x00ff


	//----- nvinfo : EIATTR_NUM_BARRIERS
	.align		4
        /*0010*/ 	.byte	0x02, 0x4c
        /*0012*/ 	.byte	0x01
	.zero		1


	//----- nvinfo : EIATTR_MERCURY_ISA_VERSION
	.align		4
        /*0014*/ 	.byte	0x03, 0x5f
        /*0016*/ 	.short	0x0101


	//----- nvinfo : EIATTR_VRC_CTA_INIT_COUNT
	.align		4
        /*0018*/ 	.byte	0x02, 0x4a
	.zero		1
	.zero		1


	//----- nvinfo : EIATTR_EXIT_INSTR_OFFSETS
	.align		4
        /*001c*/ 	.byte	0x04, 0x1c
        /*001e*/ 	.short	(.L_547 - .L_546)


	//   ....[0]....
.L_546:
        /*0020*/ 	.word	0x00000020


	//----- nvinfo : EIATTR_SW_WAR
	.align		4
.L_547:
        /*0024*/ 	.byte	0x04, 0x36
        /*0026*/ 	.short	(.L_549 - .L_548)
.L_548:
        /*0028*/ 	.word	0x00000008
.L_549:


//--------------------- .nv.info._Z17test_make_ushort1v --------------------------
	.section	.nv.info._Z17test_make_ushort1v,"",@"SHT_CUDA_INFO"
	.sectionflags	@""
	.align	4


	//----- nvinfo : EIATTR_CUDA_API_VERSION
	.align		4
        /*0000*/ 	.byte	0x04, 0x37
        /*0002*/ 	.short	(.L_551 - .L_550)
.L_550:
        /*0004*/ 	.word	0x00000082


	//----- nvinfo : EIATTR_SPARSE_MMA_MASK
	.align		4
.L_551:
        /*0008*/ 	.byte	0x03, 0x50
        /*000a*/ 	.short	0x0000


	//----- nvinfo : EIATTR_MAXREG_COUNT
	.align		4
        /*000c*/ 	.byte	0x03, 0x1b
        /*000e*/ 	.short	0x00ff


	//----- nvinfo : EIATTR_NUM_BARRIERS
	.align		4
        /*0010*/ 	.byte	0x02, 0x4c
        /*0012*/ 	.byte	0x01
	.zero		1


	//----- nvinfo : EIATTR_MERCURY_ISA_VERSION
	.align		4
        /*0014*/ 	.byte	0x03, 0x5f
        /*0016*/ 	.short	0x0101


	//----- nvinfo : EIATTR_VRC_CTA_INIT_COUNT
	.align		4
        /*0018*/ 	.byte	0x02, 0x4a
	.zero		1
	.zero		1


	//----- nvinfo : EIATTR_EXIT_INSTR_OFFSETS
	.align		4
        /*001c*/ 	.byte	0x04, 0x1c
        /*001e*/ 	.short	(.L_553 - .L_552)


	//   ....[0]....
.L_552:
        /*0020*/ 	.word	0x00000020


	//----- nvinfo : EIATTR_SW_WAR
	.align		4
.L_553:
        /*0024*/ 	.byte	0x04, 0x36
        /*0026*/ 	.short	(.L_555 - .L_554)
.L_554:
        /*0028*/ 	.word	0x00000008
.L_555:


//--------------------- .nv.info._Z16test_make_short4v --------------------------
	.section	.nv.info._Z16test_make_short4v,"",@"SHT_CUDA_INFO"
	.sectionflags	@""
	.align	4


	//----- nvinfo : EIATTR_CUDA_API_VERSION
	.align		4
        /*0000*/ 	.byte	0x04, 0x37
        /*0002*/ 	.short	(.L_557 - .L_556)
.L_556:
        /*0004*/ 	.word	0x00000082


	//----- nvinfo : EIATTR_SPARSE_MMA_MASK
	.align		4
.L_557:
        /*0008*/ 	.byte	0x03, 0x50
        /*000a*/ 	.short	0x0000


	//----- nvinfo : EIATTR_MAXREG_COUNT
	.align		4
        /*000c*/ 	.byte	0x03, 0x1b
        /*000e*/ 	.short	0x00ff


	//----- nvinfo : EIATTR_NUM_BARRIERS
	.align		4
        /*0010*/ 	.byte	0x02, 0x4c
        /*0012*/ 	.byte	0x01
	.zero		1


	//----- nvinfo : EIATTR_MERCURY_ISA_VERSION
	.align		4
        /*0014*/ 	.byte	0x03, 0x5f
        /*0016*/ 	.short	0x0101


	//----- nvinfo : EIATTR_VRC_CTA_INIT_COUNT
	.align		4
        /*0018*/ 	.byte	0x02, 0x4a
	.zero		1
	.zero		1


	//----- nvinfo : EIATTR_EXIT_INSTR_OFFSETS
	.align		4
        /*001c*/ 	.byte	0x04, 0x1c
        /*001e*/ 	.short	(.L_559 - .L_558)


	//   ....[0]....
.L_558:
        /*0020*/ 	.word	0x00000020


	//----- nvinfo : EIATTR_SW_WAR
	.align		4
.L_559:
        /*0024*/ 	.byte	0x04, 0x36
        /*0026*/ 	.short	(.L_561 - .L_560)
.L_560:
        /*0028*/ 	.word	0x00000008
.L_561:


//--------------------- .nv.info._Z16test_make_short3v --------------------------
	.section	.nv.info._Z16test_make_short3v,"",@"SHT_CUDA_INFO"
	.sectionflags	@""
	.align	4


	//----- nvinfo : EIATTR_CUDA_API_VERSION
	.align		4
        /*0000*/ 	.byte	0x04, 0x37
        /*0002*/ 	.short	(.L_563 - .L_562)
.L_562:
        /*0004*/ 	.word	0x00000082


	//----- nvinfo : EIATTR_SPARSE_MMA_MASK
	.align		4
.L_563:
        /*0008*/ 	.byte	0x03, 0x50
        /*000a*/ 	.short	0x0000


	//----- nvinfo : EIATTR_MAXREG_COUNT
	.align		4
        /*000c*/ 	.byte	0x03, 0x1b
        /*000e*/ 	.short	0x00ff


	//----- nvinfo : EIATTR_NUM_BARRIERS
	.align		4
        /*0010*/ 	.byte	0x02, 0x4c
        /*0012*/ 	.byte	0x01
	.zero		1


	//----- nvinfo : EIATTR_MERCURY_ISA_VERSION
	.align		4
        /*0014*/ 	.byte	0x03, 0x5f
        /*0016*/ 	.short	0x0101


	//----- nvinfo : EIATTR_VRC_CTA_INIT_COUNT
	.align		4
        /*0018*/ 	.byte	0x02, 0x4a
	.zero		1
	.zero		1


	//----- nvinfo : EIATTR_EXIT_INSTR_OFFSETS
	.align		4
        /*001c*/ 	.byte	0x04, 0x1c
        /*001e*/ 	.short	(.L_565 - .L_564)


	//   ....[0]....
.L_564:
        /*0020*/ 	.word	0x00000020


	//----- nvinfo : EIATTR_SW_WAR
	.align		4
.L_565:
        /*0024*/ 	.byte	0x04, 0x36
        /*0026*/ 	.short	(.L_567 - .L_566)
.L_566:
        /*0028*/ 	.word	0x00000008
.L_567:


//--------------------- .nv.info._Z16test_make_short2v --------------------------
	.section	.nv.info._Z16test_make_short2v,"",@"SHT_CUDA_INFO"
	.sectionflags	@""
	.align	4


	//----- nvinfo : EIATTR_CUDA_API_VERSION
	.align		4
        /*0000*/ 	.byte	0x04, 0x37
        /*0002*/ 	.short	(.L_569 - .L_568)
.L_568:
        /*0004*/ 	.word	0x00000082


	//----- nvinfo : EIATTR_SPARSE_MMA_MASK
	.align		4
.L_569:
        /*0008*/ 	.byte	0x03, 0x50
        /*000a*/ 	.short	0x0000


	//----- nvinfo : EIATTR_MAXREG_COUNT
	.align		4
        /*000c*/ 	.byte	0x03, 0x1b
        /*000e*/ 	.short	0x00ff


	//----- nvinfo : EIATTR_NUM_BARRIERS
	.align		4
        /*0010*/ 	.byte	0x02, 0x4c
        /*0012*/ 	.byte	0x01
	.zero		1


	//----- nvinfo : EIATTR_MERCURY_ISA_VERSION
	.align		4
        /*0014*/ 	.byte	0x03, 0x5f
        /*0016*/ 	.short	0x0101


	//----- nvinfo : EIATTR_VRC_CTA_INIT_COUNT
	.align		4
        /*0018*/ 	.byte	0x02, 0x4a
	.zero		1
	.zero		1


	//----- nvinfo : EIATTR_EXIT_INSTR_OFFSETS
	.align		4
        /*001c*/ 	.byte	0x04, 0x1c
        /*001e*/ 	.short	(.L_571 - .L_570)


	//   ....[0]....
.L_570:
        /*0020*/ 	.word	0x00000020


	//----- nvinfo : EIATTR_SW_WAR
	.align		4
.L_571:
        /*0024*/ 	.byte	0x04, 0x36
        /*0026*/ 	.short	(.L_573 - .L_572)
.L_572:
        /*0028*/ 	.word	0x00000008
.L_573:


//--------------------- .nv.info._Z16test_make_short1v --------------------------
	.section	.nv.info._Z16test_make_short1v,"",@"SHT_CUDA_INFO"
	.sectionflags	@""
	.align	4


	//----- nvinfo : EIATTR_CUDA_API_VERSION
	.align		4
        /*0000*/ 	.byte	0x04, 0x37
        /*0002*/ 	.short	(.L_575 - .L_574)
.L_574:
        /*0004*/ 	.word	0x00000082


	//----- nvinfo : EIATTR_SPARSE_MMA_MASK
	.align		4
.L_575:
        /*0008*/ 	.byte	0x03, 0x50
        /*000a*/ 	.short	0x0000


	//----- nvinfo : EIATTR_MAXREG_COUNT
	.align		4
        /*000c*/ 	.byte	0x03, 0x1b
        /*000e*/ 	.short	0x00ff


	//----- nvinfo : EIATTR_NUM_BARRIERS
	.align		4
        /*0010*/ 	.byte	0x02, 0x4c
        /*0012*/ 	.byte	0x01
	.zero		1


	//----- nvinfo : EIATTR_MERCURY_ISA_VERSION
	.align		4
        /*0014*/ 	.byte	0x03, 0x5f
        /*0016*/ 	.short	0x0101


	//----- nvinfo : EIATTR_VRC_CTA_INIT_COUNT
	.align		4
        /*0018*/ 	.byte	0x02, 0x4a
	.zero		1
	.zero		1


	//----- nvinfo : EIATTR_EXIT_INSTR_OFFSETS
	.align		4
        /*001c*/ 	.byte	0x04, 0x1c
        /*001e*/ 	.short	(.L_577 - .L_576)


	//   ....[0]....
.L_576:
        /*0020*/ 	.word	0x00000020


	//----- nvinfo : EIATTR_SW_WAR
	.align		4
.L_577:
        /*0024*/ 	.byte	0x04, 0x36
        /*0026*/ 	.short	(.L_579 - .L_578)
.L_578:
        /*0028*/ 	.word	0x00000008
.L_579:


//--------------------- .nv.info._Z16test_make_uchar4v --------------------------
	.section	.nv.info._Z16test_make_uchar4v,"",@"SHT_CUDA_INFO"
	.sectionflags	@""
	.align	4


	//----- nvinfo : EIATTR_CUDA_API_VERSION
	.align		4
        /*0000*/ 	.byte	0x04, 0x37
        /*0002*/ 	.short	(.L_581 - .L_580)
.L_580:
        /*0004*/ 	.word	0x00000082


	//----- nvinfo : EIATTR_SPARSE_MMA_MASK
	.align		4
.L_581:
        /*0008*/ 	.byte	0x03, 0x50
        /*000a*/ 	.short	0x0000


	//----- nvinfo : EIATTR_MAXREG_COUNT
	.align		4
        /*000c*/ 	.byte	0x03, 0x1b
        /*000e*/ 	.short	0x00ff


	//----- nvinfo : EIATTR_NUM_BARRIERS
	.align		4
        /*0010*/ 	.byte	0x02, 0x4c
        /*0012*/ 	.byte	0x01
	.zero		1


	//----- nvinfo : EIATTR_MERCURY_ISA_VERSION
	.align		4
        /*0014*/ 	.byte	0x03, 0x5f
        /*0016*/ 	.short	0x0101


	//----- nvinfo : EIATTR_VRC_CTA_INIT_COUNT
	.align		4
        /*0018*/ 	.byte	0x02, 0x4a
	.zero		1
	.zero		1


	//----- nvinfo : EIATTR_EXIT_INSTR_OFFSETS
	.align		4
        /*001c*/ 	.byte	0x04, 0x1c
        /*001e*/ 	.short	(.L_583 - .L_582)


	//   ....[0]....
.L_582:
        /*0020*/ 	.word	0x00000020


	//----- nvinfo : EIATTR_SW_WAR
	.align		4
.L_583:
        /*0024*/ 	.byte	0x04, 0x36
        /*0026*/ 	.short	(.L_585 - .L_584)
.L_584:
        /*0028*/ 	.word	0x00000008
.L_585:


//--------------------- .nv.info._Z16test_make_uchar3v --------------------------
	.section	.nv.info._Z16test_make_uchar3v,"",@"SHT_CUDA_INFO"
	.sectionflags	@""
	.align	4


	//----- nvinfo : EIATTR_CUDA_API_VERSION
	.align		4
        /*0000*/ 	.byte	0x04, 0x37
        /*0002*/ 	.short	(.L_587 - .L_586)
.L_586:
        /*0004*/ 	.word	0x00000082


	//----- nvinfo : EIATTR_SPARSE_MMA_MASK
	.align		4
.L_587:
        /*0008*/ 	.byte	0x03, 0x50
        /*000a*/ 	.short	0x0000


	//----- nvinfo : EIATTR_MAXREG_COUNT
	.align		4
        /*000c*/ 	.byte	0x03, 0x1b
        /*000e*/ 	.short	0x00ff


	//----- nvinfo : EIATTR_NUM_BARRIERS
	.align		4
        /*0010*/ 	.byte	0x02, 0x4c
        /*0012*/ 	.byte	0x01
	.zero		1


	//----- nvinfo : EIATTR_MERCURY_ISA_VERSION
	.align		4
        /*0014*/ 	.byte	0x03, 0x5f
        /*0016*/ 	.short	0x0101


	//----- nvinfo : EIATTR_VRC_CTA_INIT_COUNT
	.align		4
        /*0018*/ 	.byte	0x02, 0x4a
	.zero		1
	.zero		1


	//----- nvinfo : EIATTR_EXIT_INSTR_OFFSETS
	.align		4
        /*001c*/ 	.byte	0x04, 0x1c
        /*001e*/ 	.short	(.L_589 - .L_588)


	//   ....[0]....
.L_588:
        /*0020*/ 	.word	0x00000020


	//----- nvinfo : EIATTR_SW_WAR
	.align		4
.L_589:
        /*0024*/ 	.byte	0x04, 0x36
        /*0026*/ 	.short	(.L_591 - .L_590)
.L_590:
        /*0028*/ 	.word	0x00000008
.L_591:


//--------------------- .nv.info._Z16test_make_uchar2v --------------------------
	.section	.nv.info._Z16test_make_uchar2v,"",@"SHT_CUDA_INFO"
	.sectionflags	@""
	.align	4


	//----- nvinfo : EIATTR_CUDA_API_VERSION
	.align		4
        /*0000*/ 	.byte	0x04, 0x37
        /*0002*/ 	.short	(.L_593 - .L_592)
.L_592:
        /*0004*/ 	.word	0x00000082


	//----- nvinfo : EIATTR_SPARSE_MMA_MASK
	.align		4
.L_593:
        /*0008*/ 	.byte	0x03, 0x50
        /*000a*/ 	.short	0x0000


	//----- nvinfo : EIATTR_MAXREG_COUNT
	.align		4
        /*000c*/ 	.byte	0x03, 0x1b
        /*000e*/ 	.short	0x00ff


	//----- nvinfo : EIATTR_NUM_BARRIERS
	.align		4
        /*0010*/ 	.byte	0x02, 0x4c
        /*0012*/ 	.byte	0x01
	.zero		1


	//----- nvinfo : EIATTR_MERCURY_ISA_VERSION
	.align		4
        /*0014*/ 	.byte	0x03, 0x5f
        /*0016*/ 	.short	0x0101


	//----- nvinfo : EIATTR_VRC_CTA_INIT_COUNT
	.align		4
        /*0018*/ 	.byte	0x02, 0x4a
	.zero		1
	.zero		1


	//----- nvinfo : EIATTR_EXIT_INSTR_OFFSETS
	.align		4
        /*001c*/ 	.byte	0x04, 0x1c
        /*001e*/ 	.short	(.L_595 - .L_594)


	//   ....[0]....
.L_594:
        /*0020*/ 	.word	0x00000020


	//----- nvinfo : EIATTR_SW_WAR
	.align		4
.L_595:
        /*0024*/ 	.byte	0x04, 0x36
        /*0026*/ 	.short	(.L_597 - .L_596)
.L_596:
        /*0028*/ 	.word	0x00000008
.L_597:


//--------------------- .nv.info._Z16test_make_uchar1v --------------------------
	.section	.nv.info._Z16test_make_uchar1v,"",@"SHT_CUDA_INFO"
	.sectionflags	@""
	.align	4


	//----- nvinfo : EIATTR_CUDA_API_VERSION
	.align		4
        /*0000*/ 	.byte	0x04, 0x37
        /*0002*/ 	.short	(.L_599 - .L_598)
.L_598:
        /*0004*/ 	.word	0x00000082


	//----- nvinfo : EIATTR_SPARSE_MMA_MASK
	.align		4
.L_599:
        /*0008*/ 	.byte	0x03, 0x50
        /*000a*/ 	.short	0x0000


	//----- nvinfo : EIATTR_MAXREG_COUNT
	.align		4
        /*000c*/ 	.byte	0x03, 0x1b
        /*000e*/ 	.short	0x00ff


	//----- nvinfo : EIATTR_NUM_BARRIERS
	.align		4
        /*0010*/ 	.byte	0x02, 0x4c
        /*0012*/ 	.byte	0x01
	.zero		1


	//----- nvinfo : EIATTR_MERCURY_ISA_VERSION
	.align		4
        /*0014*/ 	.byte	0x03, 0x5f
        /*0016*/ 	.short	0x0101


	//----- nvinfo : EIATTR_VRC_CTA_INIT_COUNT
	.align		4
        /*0018*/ 	.byte	0x02, 0x4a
	.zero		1
	.zero		1


	//----- nvinfo : EIATTR_EXIT_INSTR_OFFSETS
	.align		4
        /*001c*/ 	.byte	0x04, 0x1c
        /*001e*/ 	.short	(.L_601 - .L_600)


	//   ....[0]....
.L_600:
        /*0020*/ 	.word	0x00000020


	//----- nvinfo : EIATTR_SW_WAR
	.align		4
.L_601:
        /*0024*/ 	.byte	0x04, 0x36
        /*0026*/ 	.short	(.L_603 - .L_602)
.L_602:
        /*0028*/ 	.word	0x00000008
.L_603:


//--------------------- .nv.info._Z15test_make_char4v --------------------------
	.section	.nv.info._Z15test_make_char4v,"",@"SHT_CUDA_INFO"
	.sectionflags	@""
	.align	4


	//----- nvinfo : EIATTR_CUDA_API_VERSION
	.align		4
        /*0000*/ 	.byte	0x04, 0x37
        /*0002*/ 	.short	(.L_605 - .L_604)
.L_604:
        /*0004*/ 	.word	0x00000082


	//----- nvinfo : EIATTR_SPARSE_MMA_MASK
	.align		4
.L_605:
        /*0008*/ 	.byte	0x03, 0x50
        /*000a*/ 	.short	0x0000


	//----- nvinfo : EIATTR_MAXREG_COUNT
	.align		4
        /*000c*/ 	.byte	0x03, 0x1b
        /*000e*/ 	.short	0x00ff


	//----- nvinfo : EIATTR_NUM_BARRIERS
	.align		4
        /*0010*/ 	.byte	0x02, 0x4c
        /*0012*/ 	.byte	0x01
	.zero		1


	//----- nvinfo : EIATTR_MERCURY_ISA_VERSION
	.align		4
        /*0014*/ 	.byte	0x03, 0x5f
        /*0016*/ 	.short	0x0101


	//----- nvinfo : EIATTR_VRC_CTA_INIT_COUNT
	.align		4
        /*0018*/ 	.byte	0x02, 0x4a
	.zero		1
	.zero		1


	//----- nvinfo : EIATTR_EXIT_INSTR_OFFSETS
	.align		4
        /*001c*/ 	.byte	0x04, 0x1c
        /*001e*/ 	.short	(.L_607 - .L_606)


	//   ....[0]....
.L_606:
        /*0020*/ 	.word	0x00000020


	//----- nvinfo : EIATTR_SW_WAR
	.align		4
.L_607:
        /*0024*/ 	.byte	0x04, 0x36
        /*0026*/ 	.short	(.L_609 - .L_608)
.L_608:
        /*0028*/ 	.word	0x00000008
.L_609:


//--------------------- .nv.info._Z15test_make_char3v --------------------------
	.section	.nv.info._Z15test_make_char3v,"",@"SHT_CUDA_INFO"
	.sectionflags	@""
	.align	4


	//----- nvinfo : EIATTR_CUDA_API_VERSION
	.align		4
        /*0000*/ 	.byte	0x04, 0x37
        /*0002*/ 	.short	(.L_611 - .L_610)
.L_610:
        /*0004*/ 	.word	0x00000082


	//----- nvinfo : EIATTR_SPARSE_MMA_MASK
	.align		4
.L_611:
        /*0008*/ 	.byte	0x03, 0x50
        /*000a*/ 	.short	0x0000


	//----- nvinfo : EIATTR_MAXREG_COUNT
	.align		4
        /*000c*/ 	.byte	0x03, 0x1b
        /*000e*/ 	.short	0x00ff


	//----- nvinfo : EIATTR_NUM_BARRIERS
	.align		4
        /*0010*/ 	.byte	0x02, 0x4c
        /*0012*/ 	.byte	0x01
	.zero		1


	//----- nvinfo : EIATTR_MERCURY_ISA_VERSION
	.align		4
        /*0014*/ 	.byte	0x03, 0x5f
        /*0016*/ 	.short	0x0101


	//----- nvinfo : EIATTR_VRC_CTA_INIT_COUNT
	.align		4
        /*0018*/ 	.byte	0x02, 0x4a
	.zero		1
	.zero		1


	//----- nvinfo : EIATTR_EXIT_INSTR_OFFSETS
	.align		4
        /*001c*/ 	.byte	0x04, 0x1c
        /*001e*/ 	.short	(.L_613 - .L_612)


	//   ....[0]....
.L_612:
        /*0020*/ 	.word	0x00000020


	//----- nvinfo : EIATTR_SW_WAR
	.align		4
.L_613:
        /*0024*/ 	.byte	0x04, 0x36
        /*0026*/ 	.short	(.L_615 - .L_614)
.L_614:
        /*0028*/ 	.word	0x00000008
.L_615:


//--------------------- .nv.info._Z15test_make_char2v --------------------------
	.section	.nv.info._Z15test_make_char2v,"",@"SHT_CUDA_INFO"
	.sectionflags	@""
	.align	4


	//----- nvinfo : EIATTR_CUDA_API_VERSION
	.align		4
        /*0000*/ 	.byte	0x04, 0x37
        /*0002*/ 	.short	(.L_617 - .L_616)
.L_616:
        /*0004*/ 	.word	0x00000082


	//----- nvinfo : EIATTR_SPARSE_MMA_MASK
	.align		4
.L_617:
        /*0008*/ 	.byte	0x03, 0x50
        /*000a*/ 	.short	0x0000


	//----- nvinfo : EIATTR_MAXREG_COUNT
	.align		4
        /*000c*/ 	.byte	0x03, 0x1b
        /*000e*/ 	.short	0x00ff


	//----- nvinfo : EIATTR_NUM_BARRIERS
	.align		4
        /*0010*/ 	.byte	0x02, 0x4c
        /*0012*/ 	.byte	0x01
	.zero		1


	//----- nvinfo : EIATTR_MERCURY_ISA_VERSION
	.align		4
        /*0014*/ 	.byte	0x03, 0x5f
        /*0016*/ 	.short	0x0101


	//----- nvinfo : EIATTR_VRC_CTA_INIT_COUNT
	.align		4
        /*0018*/ 	.byte	0x02, 0x4a
	.zero		1
	.zero		1


	//----- nvinfo : EIATTR_EXIT_INSTR_OFFSETS
	.align		4
        /*001c*/ 	.byte	0x04, 0x1c
        /*001e*/ 	.short	(.L_619 - .L_618)


	//   ....[0]....
.L_618:
        /*0020*/ 	.word	0x00000020


	//----- nvinfo : EIATTR_SW_WAR
	.align		4
.L_619:
        /*0024*/ 	.byte	0x04, 0x36
        /*0026*/ 	.short	(.L_621 - .L_620)
.L_620:
        /*0028*/ 	.word	0x00000008
.L_621:


//--------------------- .nv.info._Z15test_make_char1v --------------------------
	.section	.nv.info._Z15test_make_char1v,"",@"SHT_CUDA_INFO"
	.sectionflags	@""
	.align	4


	//----- nvinfo : EIATTR_CUDA_API_VERSION
	.align		4
        /*0000*/ 	.byte	0x04, 0x37
        /*0002*/ 	.short	(.L_623 - .L_622)
.L_622:
        /*0004*/ 	.word	0x00000082


	//----- nvinfo : EIATTR_SPARSE_MMA_MASK
	.align		4
.L_623:
        /*0008*/ 	.byte	0x03, 0x50
        /*000a*/ 	.short	0x0000


	//----- nvinfo : EIATTR_MAXREG_COUNT
	.align		4
        /*000c*/ 	.byte	0x03, 0x1b
        /*000e*/ 	.short	0x00ff


	//----- nvinfo : EIATTR_NUM_BARRIERS
	.align		4
        /*0010*/ 	.byte	0x02, 0x4c
        /*0012*/ 	.byte	0x01
	.zero		1


	//----- nvinfo : EIATTR_MERCURY_ISA_VERSION
	.align		4
        /*0014*/ 	.byte	0x03, 0x5f
        /*0016*/ 	.short	0x0101


	//----- nvinfo : EIATTR_VRC_CTA_INIT_COUNT
	.align		4
        /*0018*/ 	.byte	0x02, 0x4a
	.zero		1
	.zero		1


	//----- nvinfo : EIATTR_EXIT_INSTR_OFFSETS
	.align		4
        /*001c*/ 	.byte	0x04, 0x1c
        /*001e*/ 	.short	(.L_625 - .L_624)


	//   ....[0]....
.L_624:
        /*0020*/ 	.word	0x00000020


	//----- nvinfo : EIATTR_SW_WAR
	.align		4
.L_625:
        /*0024*/ 	.byte	0x04, 0x36
        /*0026*/ 	.short	(.L_627 - .L_626)
.L_626:
        /*0028*/ 	.word	0x00000008
.L_627:


//--------------------- .nv.callgraph             --------------------------
	.section	.nv.callgraph,"",@"SHT_CUDA_CALLGRAPH"
	.align	4
	.sectionentsize	8
	.align		4
        /*0000*/ 	.word	0x00000000
	.align		4
        /*0004*/ 	.word	0xffffffff
	.align		4
        /*0008*/ 	.word	0x00000000
	.align		4
        /*000c*/ 	.word	0xfffffffe
	.align		4
        /*0010*/ 	.word	0x00000000
	.align		4
        /*0014*/ 	.word	0xfffffffd
	.align		4
        /*0018*/ 	.word	0x00000000
	.align		4
        /*001c*/ 	.word	0xfffffffc


//--------------------- .nv.constant4             --------------------------
	.section	.nv.constant4,"a",@progbits
	.align	8
	.align		8
.nv.constant4:
        /*0000*/ 	.dword	_ZN34_INTERNAL_5c03c72f_4_k_cu_5a6e0c734cuda3std3__45__cpo5beginE
	.align		8
        /*0008*/ 	.dword	_ZN34_INTERNAL_5c03c72f_4_k_cu_5a6e0c734cuda3std3__45__cpo3endE
	.align		8
        /*0010*/ 	.dword	_ZN34_INTERNAL_5c03c72f_4_k_cu_5a6e0c734cuda3std3__45__cpo6cbeginE
	.align		8
        /*0018*/ 	.dword	_ZN34_INTERNAL_5c03c72f_4_k_cu_5a6e0c734cuda3std3__45__cpo4cendE
	.align		8
        /*0020*/ 	.dword	_ZN34_INTERNAL_5c03c72f_4_k_cu_5a6e0c734cuda3std3__45__cpo6rbeginE
	.align		8
        /*0028*/ 	.dword	_ZN34_INTERNAL_5c03c72f_4_k_cu_5a6e0c734cuda3std3__45__cpo4rendE
	.align		8
        /*0030*/ 	.dword	_ZN34_INTERNAL_5c03c72f_4_k_cu_5a6e0c734cuda3std3__45__cpo7crbeginE
	.align		8
        /*0038*/ 	.dword	_ZN34_INTERNAL_5c03c72f_4_k_cu_5a6e0c734cuda3std3__45__cpo5crendE
	.align		8
        /*0040*/ 	.dword	_ZN34_INTERNAL_5c03c72f_4_k_cu_5a6e0c734cuda3std3__436_GLOBAL__N__5c03c72f_4_k_cu_5a6e0c736ignoreE
	.align		8
        /*0048*/ 	.dword	_ZN34_INTERNAL_5c03c72f_4_k_cu_5a6e0c734cuda3std3__419piecewise_constructE
	.align		8
        /*0050*/ 	.dword	_ZN34_INTERNAL_5c03c72f_4_k_cu_5a6e0c734cuda3std3__48in_placeE
	.align		8
        /*0058*/ 	.dword	_ZN34_INTERNAL_5c03c72f_4_k_cu_5a6e0c734cuda3std3__420unreachable_sentinelE
	.align		8
        /*0060*/ 	.dword	_ZN34_INTERNAL_5c03c72f_4_k_cu_5a6e0c734cuda3std3__47nulloptE
	.align		8
        /*0068*/ 	.dword	_ZN34_INTERNAL_5c03c72f_4_k_cu_5a6e0c734cuda3std3__48unexpectE
	.align		8
        /*0070*/ 	.dword	_ZN34_INTERNAL_5c03c72f_4_k_cu_5a6e0c734cuda3std6ranges3__45__cpo4swapE
	.align		8
        /*0078*/ 	.dword	_ZN34_INTERNAL_5c03c72f_4_k_cu_5a6e0c734cuda3std6ranges3__45__cpo9iter_moveE
	.align		8
        /*0080*/ 	.dword	_ZN34_INTERNAL_5c03c72f_4_k_cu_5a6e0c734cuda3std6ranges3__45__cpo5beginE
	.align		8
        /*0088*/ 	.dword	_ZN34_INTERNAL_5c03c72f_4_k_cu_5a6e0c734cuda3std6ranges3__45__cpo3endE
	.align		8
        /*0090*/ 	.dword	_ZN34_INTERNAL_5c03c72f_4_k_cu_5a6e0c734cuda3std6ranges3__45__cpo6cbeginE
	.align		8
        /*0098*/ 	.dword	_ZN34_INTERNAL_5c03c72f_4_k_cu_5a6e0c734cuda3std6ranges3__45__cpo4cendE
	.align		8
        /*00a0*/ 	.dword	_ZN34_INTERNAL_5c03c72f_4_k_cu_5a6e0c734cuda3std6ranges3__45__cpo7advanceE
	.align		8
        /*00a8*/ 	.dword	_ZN34_INTERNAL_5c03c72f_4_k_cu_5a6e0c734cuda3std6ranges3__45__cpo9iter_swapE
	.align		8
        /*00b0*/ 	.dword	_ZN34_INTERNAL_5c03c72f_4_k_cu_5a6e0c734cuda3std6ranges3__45__cpo4nextE
	.align		8
        /*00b8*/ 	.dword	_ZN34_INTERNAL_5c03c72f_4_k_cu_5a6e0c734cuda3std6ranges3__45__cpo4prevE
	.align		8
        /*00c0*/ 	.dword	_ZN34_INTERNAL_5c03c72f_4_k_cu_5a6e0c734cuda3std6ranges3__45__cpo4dataE
	.align		8
        /*00c8*/ 	.dword	_ZN34_INTERNAL_5c03c72f_4_k_cu_5a6e0c734cuda3std6ranges3__45__cpo5cdataE
	.align		8
        /*00d0*/ 	.dword	_ZN34_INTERNAL_5c03c72f_4_k_cu_5a6e0c734cuda3std6ranges3__45__cpo4sizeE
	.align		8
        /*00d8*/ 	.dword	_ZN34_INTERNAL_5c03c72f_4_k_cu_5a6e0c734cuda3std6ranges3__45__cpo5ssizeE
	.align		8
        /*00e0*/ 	.dword	_ZN34_INTERNAL_5c03c72f_4_k_cu_5a6e0c734cuda3std6ranges3__45__cpo8distanceE
	.align		8
        /*00e8*/ 	.dword	_ZN34_INTERNAL_5c03c72f_4_k_cu_5a6e0c736thrust24THRUST_300001_SM_1000_NS6system6detail10sequential3seqE
	.align		8
        /*00f0*/ 	.dword	_ZN34_INTERNAL_5c03c72f_4_k_cu_5a6e0c736thrust24THRUST_300001_SM_1000_NS12placeholders2_1E
	.align		8
        /*00f8*/ 	.dword	_ZN34_INTERNAL_5c03c72f_4_k_cu_5a6e0c736thrust24THRUST_300001_SM_1000_NS12placeholders2_2E
	.align		8
        /*0100*/ 	.dword	_ZN34_INTERNAL_5c03c72f_4_k_cu_5a6e0c736thrust24THRUST_300001_SM_1000_NS12placeholders2_3E
	.align		8
        /*0108*/ 	.dword	_ZN34_INTERNAL_5c03c72f_4_k_cu_5a6e0c736thrust24THRUST_300001_SM_1000_NS12placeholders2_4E
	.align		8
        /*0110*/ 	.dword	_ZN34_INTERNAL_5c03c72f_4_k_cu_5a6e0c736thrust24THRUST_300001_SM_1000_NS12placeholders2_5E
	.align		8
        /*0118*/ 	.dword	_ZN34_INTERNAL_5c03c72f_4_k_cu_5a6e0c736thrust24THRUST_300001_SM_1000_NS12placeholders2_6E
	.align		8
        /*0120*/ 	.dword	_ZN34_INTERNAL_5c03c72f_4_k_cu_5a6e0c736thrust24THRUST_300001_SM_1000_NS12placeholders2_7E
	.align		8
        /*0128*/ 	.dword	_ZN34_INTERNAL_5c03c72f_4_k_cu_5a6e0c736thrust24THRUST_300001_SM_1000_NS12placeholders2_8E
	.align		8
        /*0130*/ 	.dword	_ZN34_INTERNAL_5c03c72f_4_k_cu_5a6e0c736thrust24THRUST_300001_SM_1000_NS12placeholders2_9E
	.align		8
        /*0138*/ 	.dword	_ZN34_INTERNAL_5c03c72f_4_k_cu_5a6e0c736thrust24THRUST_300001_SM_1000_NS12placeholders3_10E


//--------------------- .text._ZN3cub18CUB_300001_SM_10006detail11EmptyKernelIvEEvv --------------------------
	.section	.text._ZN3cub18CUB_300001_SM_10006detail11EmptyKernelIvEEvv,"ax",@progbits
	.align	128
        .global         _ZN3cub18CUB_300001_SM_10006detail11EmptyKernelIvEEvv
        .type           _ZN3cub18CUB_300001_SM_10006detail11EmptyKernelIvEEvv,@function
        .size           _ZN3cub18CUB_300001_SM_10006detail11EmptyKernelIvEEvv,(.L_x_49 - _ZN3cub18CUB_300001_SM_10006detail11EmptyKernelIvEEvv)
        .other          _ZN3cub18CUB_300001_SM_10006detail11EmptyKernelIvEEvv,@"STO_CUDA_ENTRY STV_DEFAULT"
_ZN3cub18CUB_300001_SM_10006detail11EmptyKernelIvEEvv:
.text._ZN3cub18CUB_300001_SM_10006detail11EmptyKernelIvEEvv:
[----:B------:R-:W-:Y:S01]  /*0000*/  LDC R1, c[0x0][0x37c] ;  /* 0x0000df00ff017b82 */ /* 0x000fe20000000800 */
[----:B------:R-:W-:Y:S05]  /*0010*/  EXIT ;  /* 0x000000000000794d */ /* 0x000fea0003800000 */
.L_x_0:
[----:B------:R-:W-:-:S00]  /*0020*/  BRA `(.L_x_0) ;  /* 0xfffffffc00fc7947 */ /* 0x000fc0000383ffff */
[----:B------:R-:W-:-:S00]  /*0030*/  NOP ;  /* 0x0000000000007918 */ /* 0x000fc00000000000 */
        /* <DEDUP_REMOVED lines=12> */
.L_x_49:


//--------------------- .text._Z17test_make_double4v --------------------------
	.section	.text._Z17test_make_double4v,"ax",@progbits
	.align	128
        .global         _Z17test_make_double4v
        .type           _Z17test_make_double4v,@function
        .size           _Z17test_make_double4v,(.L_x_50 - _Z17test_make_double4v)
        .other          _Z17test_make_double4v,@"STO_CUDA_ENTRY STV_DEFAULT"
_Z17test_make_double4v:
.text._Z17test_make_double4v:
[----:B------:R-:W-:Y:S08]  /*0000*/  LDC R1, c[0x0][0x37c] ;  /* 0x0000df00ff017b82 */ /* 0x000ff00000000800 */
[----:B------:R-:W-:Y:S06]  /*0010*/  BAR.SYNC.DEFER_BLOCKING 0x0 ;  /* 0x0000000000007b1d */ /* 0x000fec0000010000 */
[----:B------:R-:W-:Y:S05]  /*0020*/  EXIT ;  /* 0x000000000000794d */ /* 0x000fea0003800000 */
.L_x_1:
        /* <DEDUP_REMOVED lines=13> */
.L_x_50:


//--------------------- .text._Z17test_make_double3v --------------------------
	.section	.text._Z17test_make_double3v,"ax",@progbits
	.align	128
        .global         _Z17test_make_double3v
        .type           _Z17test_make_double3v,@function
        .size           _Z17test_make_double3v,(.L_x_51 - _Z17test_make_double3v)
        .other          _Z17test_make_double3v,@"STO_CUDA_ENTRY STV_DEFAULT"
_Z17test_make_double3v:
.text._Z17test_make_double3v:
[----:B------:R-:W-:Y:S08]  /*0000*/  LDC R1, c[0x0][0x37c] ;  /* 0x0000df00ff017b82 */ /* 0x000ff00000000800 */
[----:B------:R-:W-:Y:S06]  /*0010*/  BAR.SYNC.DEFER_BLOCKING 0x0 ;  /* 0x0000000000007b1d */ /* 0x000fec0000010000 */
[----:B------:R-:W-:Y:S05]  /*0020*/  EXIT ;  /* 0x000000000000794d */ /* 0x000fea0003800000 */
.L_x_2:
        /* <DEDUP_REMOVED lines=13> */
.L_x_51:


//--------------------- .text._Z17test_make_double2v --------------------------
	.section	.text._Z17test_make_double2v,"ax",@progbits
	.align	128
        .global         _Z17test_make_double2v
        .type           _Z17test_make_double2v,@function
        .size           _Z17test_make_double2v,(.L_x_52 - _Z17test_make_double2v)
        .other          _Z17test_make_double2v,@"STO_CUDA_ENTRY STV_DEFAULT"
_Z17test_make_double2v:
.text._Z17test_make_double2v:
[----:B------:R-:W-:Y:S08]  /*0000*/  LDC R1, c[0x0][0x37c] ;  /* 0x0000df00ff017b82 */ /* 0x000ff00000000800 */
[----:B------:R-:W-:Y:S06]  /*0010*/  BAR.SYNC.DEFER_BLOCKING 0x0 ;  /* 0x0000000000007b1d */ /* 0x000fec0000010000 */
[----:B------:R-:W-:Y:S05]  /*0020*/  EXIT ;  /* 0x000000000000794d */ /* 0x000fea0003800000 */
.L_x_3:
        /* <DEDUP_REMOVED lines=13> */
.L_x_52:


//--------------------- .text._Z17test_make_double1v --------------------------
	.section	.text._Z17test_make_double1v,"ax",@progbits
	.align	128
        .global         _Z17test_make_double1v
        .type           _Z17test_make_double1v,@function
        .size           _Z17test_make_double1v,(.L_x_53 - _Z17test_make_double1v)
        .other          _Z17test_make_double1v,@"STO_CUDA_ENTRY STV_DEFAULT"
_Z17test_make_double1v:
.text._Z17test_make_double1v:
[----:B------:R-:W-:Y:S08]  /*0000*/  LDC R1, c[0x0][0x37c] ;  /* 0x0000df00ff017b82 */ /* 0x000ff00000000800 */
[----:B------:R-:W-:Y:S06]  /*0010*/  BAR.SYNC.DEFER_BLOCKING 0x0 ;  /* 0x0000000000007b1d */ /* 0x000fec0000010000 */
[----:B------:R-:W-:Y:S05]  /*0020*/  EXIT ;  /* 0x000000000000794d */ /* 0x000fea0003800000 */
.L_x_4:
        /* <DEDUP_REMOVED lines=13> */
.L_x_53:


//--------------------- .text._Z16test_make_float4v --------------------------
	.section	.text._Z16test_make_float4v,"ax",@progbits
	.align	128
        .global         _Z16test_make_float4v
        .type           _Z16test_make_float4v,@function
        .size           _Z16test_make_float4v,(.L_x_54 - _Z16test_make_float4v)
        .other          _Z16test_make_float4v,@"STO_CUDA_ENTRY STV_DEFAULT"
_Z16test_make_float4v:
.text._Z16test_make_float4v:
[----:B------:R-:W-:Y:S08]  /*0000*/  LDC R1, c[0x0][0x37c] ;  /* 0x0000df00ff017b82 */ /* 0x000ff00000000800 */
[----:B------:R-:W-:Y:S06]  /*0010*/  BAR.SYNC.DEFER_BLOCKING 0x0 ;  /* 0x0000000000007b1d */ /* 0x000fec0000010000 */
[----:B------:R-:W-:Y:S05]  /*0020*/  EXIT ;  /* 0x000000000000794d */ /* 0x000fea0003800000 */
.L_x_5:
        /* <DEDUP_REMOVED lines=13> */
.L_x_54:


//--------------------- .text._Z16test_make_float3v --------------------------
	.section	.text._Z16test_make_float3v,"ax",@progbits
	.align	128
        .global         _Z16test_make_float3v
        .type           _Z16test_make_float3v,@function
        .size           _Z16test_make_float3v,(.L_x_55 - _Z16test_make_float3v)
        .other          _Z16test_make_float3v,@"STO_CUDA_ENTRY STV_DEFAULT"
_Z16test_make_float3v:
.text._Z16test_make_float3v:
[----:B------:R-:W-:Y:S08]  /*0000*/  LDC R1, c[0x0][0x37c] ;  /* 0x0000df00ff017b82 */ /* 0x000ff00000000800 */
[----:B------:R-:W-:Y:S06]  /*0010*/  BAR.SYNC.DEFER_BLOCKING 0x0 ;  /* 0x0000000000007b1d */ /* 0x000fec0000010000 */
[----:B------:R-:W-:Y:S05]  /*0020*/  EXIT ;  /* 0x000000000000794d */ /* 0x000fea0003800000 */
.L_x_6:
        /* <DEDUP_REMOVED lines=13> */
.L_x_55:


//--------------------- .text._Z16test_make_float2v --------------------------
	.section	.text._Z16test_make_float2v,"ax",@progbits
	.align	128
        .global         _Z16test_make_float2v
        .type           _Z16test_make_float2v,@function
        .size           _Z16test_make_float2v,(.L_x_56 - _Z16test_make_float2v)
        .other          _Z16test_make_float2v,@"STO_CUDA_ENTRY STV_DEFAULT"
_Z16test_make_float2v:
.text._Z16test_make_float2v:
[----:B------:R-:W-:Y:S08]  /*0000*/  LDC R1, c[0x0][0x37c] ;  /* 0x0000df00ff017b82 */ /* 0x000ff00000000800 */
[----:B------:R-:W-:Y:S06]  /*0010*/  BAR.SYNC.DEFER_BLOCKING 0x0 ;  /* 0x0000000000007b1d */ /* 0x000fec0000010000 */
[----:B------:R-:W-:Y:S05]  /*0020*/  EXIT ;  /* 0x000000000000794d */ /* 0x000fea0003800000 */
.L_x_7:
        /* <DEDUP_REMOVED lines=13> */
.L_x_56:


//--------------------- .text._Z16test_make_float1v --------------------------
	.section	.text._Z16test_make_float1v,"ax",@progbits
	.align	128
        .global         _Z16test_make_float1v
        .type           _Z16test_make_float1v,@function
        .size           _Z16test_make_float1v,(.L_x_57 - _Z16test_make_float1v)
        .other          _Z16test_make_float1v,@"STO_CUDA_ENTRY STV_DEFAULT"
_Z16test_make_float1v:
.text._Z16test_make_float1v:
[----:B------:R-:W-:Y:S08]  /*0000*/  LDC R1, c[0x0][0x37c] ;  /* 0x0000df00ff017b82 */ /* 0x000ff00000000800 */
[----:B------:R-:W-:Y:S06]  /*0010*/  BAR.SYNC.DEFER_BLOCKING 0x0 ;  /* 0x0000000000007b1d */ /* 0x000fec0000010000 */
[----:B------:R-:W-:Y:S05]  /*0020*/  EXIT ;  /* 0x000000000000794d */ /* 0x000fea0003800000 */
.L_x_8:
        /* <DEDUP_REMOVED lines=13> */
.L_x_57:


//--------------------- .text._Z20test_make_ulonglong4v --------------------------
	.section	.text._Z20test_make_ulonglong4v,"ax",@progbits
	.align	128
        .global         _Z20test_make_ulonglong4v
        .type           _Z20test_make_ulonglong4v,@function
        .size           _Z20test_make_ulonglong4v,(.L_x_58 - _Z20test_make_ulonglong4v)
        .other          _Z20test_make_ulonglong4v,@"STO_CUDA_ENTRY STV_DEFAULT"
_Z20test_make_ulonglong4v:
.text._Z20test_make_ulonglong4v:
[----:B------:R-:W-:Y:S08]  /*0000*/  LDC R1, c[0x0][0x37c] ;  /* 0x0000df00ff017b82 */ /* 0x000ff00000000800 */
[----:B------:R-:W-:Y:S06]  /*0010*/  BAR.SYNC.DEFER_BLOCKING 0x0 ;  /* 0x0000000000007b1d */ /* 0x000fec0000010000 */
[----:B------:R-:W-:Y:S05]  /*0020*/  EXIT ;  /* 0x000000000000794d */ /* 0x000fea0003800000 */
.L_x_9:
        /* <DEDUP_REMOVED lines=13> */
.L_x_58:


//--------------------- .text._Z20test_make_ulonglong3v --------------------------
	.section	.text._Z20test_make_ulonglong3v,"ax",@progbits
	.align	128
        .global         _Z20test_make_ulonglong3v
        .type           _Z20test_make_ulonglong3v,@function
        .size           _Z20test_make_ulonglong3v,(.L_x_59 - _Z20test_make_ulonglong3v)
        .other          _Z20test_make_ulonglong3v,@"STO_CUDA_ENTRY STV_DEFAULT"
_Z20test_make_ulonglong3v:
.text._Z20test_make_ulonglong3v:
[----:B------:R-:W-:Y:S08]  /*0000*/  LDC R1, c[0x0][0x37c] ;  /* 0x0000df00ff017b82 */ /* 0x000ff00000000800 */
[----:B------:R-:W-:Y:S06]  /*0010*/  BAR.SYNC.DEFER_BLOCKING 0x0 ;  /* 0x0000000000007b1d */ /* 0x000fec0000010000 */
[----:B------:R-:W-:Y:S05]  /*0020*/  EXIT ;  /* 0x000000000000794d */ /* 0x000fea0003800000 */
.L_x_10:
        /* <DEDUP_REMOVED lines=13> */
.L_x_59:


//--------------------- .text._Z20test_make_ulonglong2v --------------------------
	.section	.text._Z20test_make_ulonglong2v,"ax",@progbits
	.align	128
        .global         _Z20test_make_ulonglong2v
        .type           _Z20test_make_ulonglong2v,@function
        .size           _Z20test_make_ulonglong2v,(.L_x_60 - _Z20test_make_ulonglong2v)
        .other          _Z20test_make_ulonglong2v,@"STO_CUDA_ENTRY STV_DEFAULT"
_Z20test_make_ulonglong2v:
.text._Z20test_make_ulonglong2v:
[----:B------:R-:W-:Y:S08]  /*0000*/  LDC R1, c[0x0][0x37c] ;  /* 0x0000df00ff017b82 */ /* 0x000ff00000000800 */
[----:B------:R-:W-:Y:S06]  /*0010*/  BAR.SYNC.DEFER_BLOCKING 0x0 ;  /* 0x0000000000007b1d */ /* 0x000fec0000010000 */
[----:B------:R-:W-:Y:S05]  /*0020*/  EXIT ;  /* 0x000000000000794d */ /* 0x000fea0003800000 */
.L_x_11:
        /* <DEDUP_REMOVED lines=13> */
.L_x_60:


//--------------------- .text._Z20test_make_ulonglong1v --------------------------
	.section	.text._Z20test_make_ulonglong1v,"ax",@progbits
	.align	128
        .global         _Z20test_make_ulonglong1v
        .type           _Z20test_make_ulonglong1v,@function
        .size           _Z20test_make_ulonglong1v,(.L_x_61 - _Z20test_make_ulonglong1v)
        .other          _Z20test_make_ulonglong1v,@"STO_CUDA_ENTRY STV_DEFAULT"
_Z20test_make_ulonglong1v:
.text._Z20test_make_ulonglong1v:
[----:B------:R-:W-:Y:S08]  /*0000*/  LDC R1, c[0x0][0x37c] ;  /* 0x0000df00ff017b82 */ /* 0x000ff00000000800 */
[----:B------:R-:W-:Y:S06]  /*0010*/  BAR.SYNC.DEFER_BLOCKING 0x0 ;  /* 0x0000000000007b1d */ /* 0x000fec0000010000 */
[----:B------:R-:W-:Y:S05]  /*0020*/  EXIT ;  /* 0x000000000000794d */ /* 0x000fea0003800000 */
.L_x_12:
        /* <DEDUP_REMOVED lines=13> */
.L_x_61:


//--------------------- .text._Z19test_make_longlong4v --------------------------
	.section	.text._Z19test_make_longlong4v,"ax",@progbits
	.align	128
        .global         _Z19test_make_longlong4v
        .type           _Z19test_make_longlong4v,@function
        .size           _Z19test_make_longlong4v,(.L_x_62 - _Z19test_make_longlong4v)
        .other          _Z19test_make_longlong4v,@"STO_CUDA_ENTRY STV_DEFAULT"
_Z19test_make_longlong4v:
.text._Z19test_make_longlong4v:
[----:B------:R-:W-:Y:S08]  /*0000*/  LDC R1, c[0x0][0x37c] ;  /* 0x0000df00ff017b82 */ /* 0x000ff00000000800 */
[----:B------:R-:W-:Y:S06]  /*0010*/  BAR.SYNC.DEFER_BLOCKING 0x0 ;  /* 0x0000000000007b1d */ /* 0x000fec0000010000 */
[----:B------:R-:W-:Y:S05]  /*0020*/  EXIT ;  /* 0x000000000000794d */ /* 0x000fea0003800000 */
.L_x_13:
        /* <DEDUP_REMOVED lines=13> */
.L_x_62:


//--------------------- .text._Z19test_make_longlong3v --------------------------
	.section	.text._Z19test_make_longlong3v,"ax",@progbits
	.align	128
        .global         _Z19test_make_longlong3v
        .type           _Z19test_make_longlong3v,@function
        .size           _Z19test_make_longlong3v,(.L_x_63 - _Z19test_make_longlong3v)
        .other          _Z19test_make_longlong3v,@"STO_CUDA_ENTRY STV_DEFAULT"
_Z19test_make_longlong3v:
.text._Z19test_make_longlong3v:
[----:B------:R-:W-:Y:S08]  /*0000*/  LDC R1, c[0x0][0x37c] ;  /* 0x0000df00ff017b82 */ /* 0x000ff00000000800 */
[----:B------:R-:W-:Y:S06]  /*0010*/  BAR.SYNC.DEFER_BLOCKING 0x0 ;  /* 0x0000000000007b1d */ /* 0x000fec0000010000 */
[----:B------:R-:W-:Y:S05]  /*0020*/  EXIT ;  /* 0x000000000000794d */ /* 0x000fea0003800000 */
.L_x_14:
        /* <DEDUP_REMOVED lines=13> */
.L_x_63:


//--------------------- .text._Z19test_make_longlong2v --------------------------
	.section	.text._Z19test_make_longlong2v,"ax",@progbits
	.align	128
        .global         _Z19test_make_longlong2v
        .type           _Z19test_make_longlong2v,@function
        .size           _Z19test_make_longlong2v,(.L_x_64 - _Z19test_make_longlong2v)
        .other          _Z19test_make_longlong2v,@"STO_CUDA_ENTRY STV_DEFAULT"
_Z19test_make_longlong2v:
.text._Z19test_make_longlong2v:
[----:B------:R-:W-:Y:S08]  /*0000*/  LDC R1, c[0x0][0x37c] ;  /* 0x0000df00ff017b82 */ /* 0x000ff00000000800 */
[----:B------:R-:W-:Y:S06]  /*0010*/  BAR.SYNC.DEFER_BLOCKING 0x0 ;  /* 0x0000000000007b1d */ /* 0x000fec0000010000 */
[----:B------:R-:W-:Y:S05]  /*0020*/  EXIT ;  /* 0x000000000000794d */ /* 0x000fea0003800000 */
.L_x_15:
        /* <DEDUP_REMOVED lines=13> */
.L_x_64:


//--------------------- .text._Z19test_make_longlong1v --------------------------
	.section	.text._Z19test_make_longlong1v,"ax",@progbits
	.align	128
        .global         _Z19test_make_longlong1v
        .type           _Z19test_make_longlong1v,@function
        .size           _Z19test_make_longlong1v,(.L_x_65 - _Z19test_make_longlong1v)
        .other          _Z19test_make_longlong1v,@"STO_CUDA_ENTRY STV_DEFAULT"
_Z19test_make_longlong1v:
.text._Z19test_make_longlong1v:
[----:B------:R-:W-:Y:S08]  /*0000*/  LDC R1, c[0x0][0x37c] ;  /* 0x0000df00ff017b82 */ /* 0x000ff00000000800 */
[----:B------:R-:W-:Y:S06]  /*0010*/  BAR.SYNC.DEFER_BLOCKING 0x0 ;  /* 0x0000000000007b1d */ /* 0x000fec0000010000 */
[----:B------:R-:W-:Y:S05]  /*0020*/  EXIT ;  /* 0x000000000000794d */ /* 0x000fea0003800000 */
.L_x_16:
        /* <DEDUP_REMOVED lines=13> */
.L_x_65:


//--------------------- .text._Z16test_make_ulong4v --------------------------
	.section	.text._Z16test_make_ulong4v,"ax",@progbits
	.align	128
        .global         _Z16test_make_ulong4v
        .type           _Z16test_make_ulong4v,@function
        .size           _Z16test_make_ulong4v,(.L_x_66 - _Z16test_make_ulong4v)
        .other          _Z16test_make_ulong4v,@"STO_CUDA_ENTRY STV_DEFAULT"
_Z16test_make_ulong4v:
.text._Z16test_make_ulong4v:
[----:B------:R-:W-:Y:S08]  /*0000*/  LDC R1, c[0x0][0x37c] ;  /* 0x0000df00ff017b82 */ /* 0x000ff00000000800 */
[----:B------:R-:W-:Y:S06]  /*0010*/  BAR.SYNC.DEFER_BLOCKING 0x0 ;  /* 0x0000000000007b1d */ /* 0x000fec0000010000 */
[----:B------:R-:W-:Y:S05]  /*0020*/  EXIT ;  /* 0x000000000000794d */ /* 0x000fea0003800000 */
.L_x_17:
        /* <DEDUP_REMOVED lines=13> */
.L_x_66:


//--------------------- .text._Z16test_make_ulong3v --------------------------
	.section	.text._Z16test_make_ulong3v,"ax",@progbits
	.align	128
        .global         _Z16test_make_ulong3v
        .type           _Z16test_make_ulong3v,@function
        .size           _Z16test_make_ulong3v,(.L_x_67 - _Z16test_make_ulong3v)
        .other          _Z16test_make_ulong3v,@"STO_CUDA_ENTRY STV_DEFAULT"
_Z16test_make_ulong3v:
.text._Z16test_make_ulong3v:
[----:B------:R-:W-:Y:S08]  /*0000*/  LDC R1, c[0x0][0x37c] ;  /* 0x0000df00ff017b82 */ /* 0x000ff00000000800 */
[----:B------:R-:W-:Y:S06]  /*0010*/  BAR.SYNC.DEFER_BLOCKING 0x0 ;  /* 0x0000000000007b1d */ /* 0x000fec0000010000 */
[----:B------:R-:W-:Y:S05]  /*0020*/  EXIT ;  /* 0x000000000000794d */ /* 0x000fea0003800000 */
.L_x_18:
        /* <DEDUP_REMOVED lines=13> */
.L_x_67:


//--------------------- .text._Z16test_make_ulong2v --------------------------
	.section	.text._Z16test_make_ulong2v,"ax",@progbits
	.align	128
        .global         _Z16test_make_ulong2v
        .type           _Z16test_make_ulong2v,@function
        .size           _Z16test_make_ulong2v,(.L_x_68 - _Z16test_make_ulong2v)
        .other          _Z16test_make_ulong2v,@"STO_CUDA_ENTRY STV_DEFAULT"
_Z16test_make_ulong2v:
.text._Z16test_make_ulong2v:
[----:B------:R-:W-:Y:S08]  /*0000*/  LDC R1, c[0x0][0x37c] ;  /* 0x0000df00ff017b82 */ /* 0x000ff00000000800 */
[----:B------:R-:W-:Y:S06]  /*0010*/  BAR.SYNC.DEFER_BLOCKING 0x0 ;  /* 0x0000000000007b1d */ /* 0x000fec0000010000 */
[----:B------:R-:W-:Y:S05]  /*0020*/  EXIT ;  /* 0x000000000000794d */ /* 0x000fea0003800000 */
.L_x_19:
        /* <DEDUP_REMOVED lines=13> */
.L_x_68:


//--------------------- .text._Z16test_make_ulong1v --------------------------
	.section	.text._Z16test_make_ulong1v,"ax",@progbits
	.align	128
        .global         _Z16test_make_ulong1v
        .type           _Z16test_make_ulong1v,@function
        .size           _Z16test_make_ulong1v,(.L_x_69 - _Z16test_make_ulong1v)
        .other          _Z16test_make_ulong1v,@"STO_CUDA_ENTRY STV_DEFAULT"
_Z16test_make_ulong1v:
.text._Z16test_make_ulong1v:
[----:B------:R-:W-:Y:S08]  /*0000*/  LDC R1, c[0x0][0x37c] ;  /* 0x0000df00ff017b82 */ /* 0x000ff00000000800 */
[----:B------:R-:W-:Y:S06]  /*0010*/  BAR.SYNC.DEFER_BLOCKING 0x0 ;  /* 0x0000000000007b1d */ /* 0x000fec0000010000 */
[----:B------:R-:W-:Y:S05]  /*0020*/  EXIT ;  /* 0x000000000000794d */ /* 0x000fea0003800000 */
.L_x_20:
        /* <DEDUP_REMOVED lines=13> */
.L_x_69:


//--------------------- .text._Z15test_make_long4v --------------------------
	.section	.text._Z15test_make_long4v,"ax",@progbits
	.align	128
        .global         _Z15test_make_long4v
        .type           _Z15test_make_long4v,@function
        .size           _Z15test_make_long4v,(.L_x_70 - _Z15test_make_long4v)
        .other          _Z15test_make_long4v,@"STO_CUDA_ENTRY STV_DEFAULT"
_Z15test_make_long4v:
.text._Z15test_make_long4v:
[----:B------:R-:W-:Y:S08]  /*0000*/  LDC R1, c[0x0][0x37c] ;  /* 0x0000df00ff017b82 */ /* 0x000ff00000000800 */
[----:B------:R-:W-:Y:S06]  /*0010*/  BAR.SYNC.DEFER_BLOCKING 0x0 ;  /* 0x0000000000007b1d */ /* 0x000fec0000010000 */
[----:B------:R-:W-:Y:S05]  /*0020*/  EXIT ;  /* 0x000000000000794d */ /* 0x000fea0003800000 */
.L_x_21:
        /* <DEDUP_REMOVED lines=13> */
.L_x_70:


//--------------------- .text._Z15test_make_long3v --------------------------
	.section	.text._Z15test_make_long3v,"ax",@progbits
	.align	128
        .global         _Z15test_make_long3v
        .type           _Z15test_make_long3v,@function
        .size           _Z15test_make_long3v,(.L_x_71 - _Z15test_make_long3v)
        .other          _Z15test_make_long3v,@"STO_CUDA_ENTRY STV_DEFAULT"
_Z15test_make_long3v:
.text._Z15test_make_long3v:
[----:B------:R-:W-:Y:S08]  /*0000*/  LDC R1, c[0x0][0x37c] ;  /* 0x0000df00ff017b82 */ /* 0x000ff00000000800 */
[----:B------:R-:W-:Y:S06]  /*0010*/  BAR.SYNC.DEFER_BLOCKING 0x0 ;  /* 0x0000000000007b1d */ /* 0x000fec0000010000 */
[----:B------:R-:W-:Y:S05]  /*0020*/  EXIT ;  /* 0x000000000000794d */ /* 0x000fea0003800000 */
.L_x_22:
        /* <DEDUP_REMOVED lines=13> */
.L_x_71:


//--------------------- .text._Z15test_make_long2v --------------------------
	.section	.text._Z15test_make_long2v,"ax",@progbits
	.align	128
        .global         _Z15test_make_long2v
        .type           _Z15test_make_long2v,@function
        .size           _Z15test_make_long2v,(.L_x_72 - _Z15test_make_long2v)
        .other          _Z15test_make_long2v,@"STO_CUDA_ENTRY STV_DEFAULT"
_Z15test_make_long2v:
.text._Z15test_make_long2v:
[----:B------:R-:W-:Y:S08]  /*0000*/  LDC R1, c[0x0][0x37c] ;  /* 0x0000df00ff017b82 */ /* 0x000ff00000000800 */
[----:B------:R-:W-:Y:S06]  /*0010*/  BAR.SYNC.DEFER_BLOCKING 0x0 ;  /* 0x0000000000007b1d */ /* 0x000fec0000010000 */
[----:B------:R-:W-:Y:S05]  /*0020*/  EXIT ;  /* 0x000000000000794d */ /* 0x000fea0003800000 */
.L_x_23:
        /* <DEDUP_REMOVED lines=13> */
.L_x_72:


//--------------------- .text._Z15test_make_long1v --------------------------
	.section	.text._Z15test_make_long1v,"ax",@progbits
	.align	128
        .global         _Z15test_make_long1v
        .type           _Z15test_make_long1v,@function
        .size           _Z15test_make_long1v,(.L_x_73 - _Z15test_make_long1v)
        .other          _Z15test_make_long1v,@"STO_CUDA_ENTRY STV_DEFAULT"
_Z15test_make_long1v:
.text._Z15test_make_long1v:
[----:B------:R-:W-:Y:S08]  /*0000*/  LDC R1, c[0x0][0x37c] ;  /* 0x0000df00ff017b82 */ /* 0x000ff00000000800 */
[----:B------:R-:W-:Y:S06]  /*0010*/  BAR.SYNC.DEFER_BLOCKING 0x0 ;  /* 0x0000000000007b1d */ /* 0x000fec0000010000 */
[----:B------:R-:W-:Y:S05]  /*0020*/  EXIT ;  /* 0x000000000000794d */ /* 0x000fea0003800000 */
.L_x_24:
        /* <DEDUP_REMOVED lines=13> */
.L_x_73:


//--------------------- .text._Z15test_make_uint4v --------------------------
	.section	.text._Z15test_make_uint4v,"ax",@progbits
	.align	128
        .global         _Z15test_make_uint4v
        .type           _Z15test_make_uint4v,@function
        .size           _Z15test_make_uint4v,(.L_x_74 - _Z15test_make_uint4v)
        .other          _Z15test_make_uint4v,@"STO_CUDA_ENTRY STV_DEFAULT"
_Z15test_make_uint4v:
.text._Z15test_make_uint4v:
[----:B------:R-:W-:Y:S08]  /*0000*/  LDC R1, c[0x0][0x37c] ;  /* 0x0000df00ff017b82 */ /* 0x000ff00000000800 */
[----:B------:R-:W-:Y:S06]  /*0010*/  BAR.SYNC.DEFER_BLOCKING 0x0 ;  /* 0x0000000000007b1d */ /* 0x000fec0000010000 */
[----:B------:R-:W-:Y:S05]  /*0020*/  EXIT ;  /* 0x000000000000794d */ /* 0x000fea0003800000 */
.L_x_25:
        /* <DEDUP_REMOVED lines=13> */
.L_x_74:


//--------------------- .text._Z15test_make_uint3v --------------------------
	.section	.text._Z15test_make_uint3v,"ax",@progbits
	.align	128
        .global         _Z15test_make_uint3v
        .type           _Z15test_make_uint3v,@function
        .size           _Z15test_make_uint3v,(.L_x_75 - _Z15test_make_uint3v)
        .other          _Z15test_make_uint3v,@"STO_CUDA_ENTRY STV_DEFAULT"
_Z15test_make_uint3v:
.text._Z15test_make_uint3v:
[----:B------:R-:W-:Y:S08]  /*0000*/  LDC R1, c[0x0][0x37c] ;  /* 0x0000df00ff017b82 */ /* 0x000ff00000000800 */
[----:B------:R-:W-:Y:S06]  /*0010*/  BAR.SYNC.DEFER_BLOCKING 0x0 ;  /* 0x0000000000007b1d */ /* 0x000fec0000010000 */
[----:B------:R-:W-:Y:S05]  /*0020*/  EXIT ;  /* 0x000000000000794d */ /* 0x000fea0003800000 */
.L_x_26:
        /* <DEDUP_REMOVED lines=13> */
.L_x_75:


//--------------------- .text._Z15test_make_uint2v --------------------------
	.section	.text._Z15test_make_uint2v,"ax",@progbits
	.align	128
        .global         _Z15test_make_uint2v
        .type           _Z15test_make_uint2v,@function
        .size           _Z15test_make_uint2v,(.L_x_76 - _Z15test_make_uint2v)
        .other          _Z15test_make_uint2v,@"STO_CUDA_ENTRY STV_DEFAULT"
_Z15test_make_uint2v:
.text._Z15test_make_uint2v:
[----:B------:R-:W-:Y:S08]  /*0000*/  LDC R1, c[0x0][0x37c] ;  /* 0x0000df00ff017b82 */ /* 0x000ff00000000800 */
[----:B------:R-:W-:Y:S06]  /*0010*/  BAR.SYNC.DEFER_BLOCKING 0x0 ;  /* 0x0000000000007b1d */ /* 0x000fec0000010000 */
[----:B------:R-:W-:Y:S05]  /*0020*/  EXIT ;  /* 0x000000000000794d */ /* 0x000fea0003800000 */
.L_x_27:
        /* <DEDUP_REMOVED lines=13> */
.L_x_76:


//--------------------- .text._Z15test_make_uint1v --------------------------
	.section	.text._Z15test_make_uint1v,"ax",@progbits
	.align	128
        .global         _Z15test_make_uint1v
        .type           _Z15test_make_uint1v,@function
        .size           _Z15test_make_uint1v,(.L_x_77 - _Z15test_make_uint1v)
        .other          _Z15test_make_uint1v,@"STO_CUDA_ENTRY STV_DEFAULT"
_Z15test_make_uint1v:
.text._Z15test_make_uint1v:
[----:B------:R-:W-:Y:S08]  /*0000*/  LDC R1, c[0x0][0x37c] ;  /* 0x0000df00ff017b82 */ /* 0x000ff00000000800 */
[----:B------:R-:W-:Y:S06]  /*0010*/  BAR.SYNC.DEFER_BLOCKING 0x0 ;  /* 0x0000000000007b1d */ /* 0x000fec0000010000 */
[----:B------:R-:W-:Y:S05]  /*0020*/  EXIT ;  /* 0x000000000000794d */ /* 0x000fea0003800000 */
.L_x_28:
        /* <DEDUP_REMOVED lines=13> */
.L_x_77:


//--------------------- .text._Z14test_make_int4v --------------------------
	.section	.text._Z14test_make_int4v,"ax",@progbits
	.align	128
        .global         _Z14test_make_int4v
        .type           _Z14test_make_int4v,@function
        .size           _Z14test_make_int4v,(.L_x_78 - _Z14test_make_int4v)
        .other          _Z14test_make_int4v,@"STO_CUDA_ENTRY STV_DEFAULT"
_Z14test_make_int4v:
.text._Z14test_make_int4v:
[----:B------:R-:W-:Y:S08]  /*0000*/  LDC R1, c[0x0][0x37c] ;  /* 0x0000df00ff017b82 */ /* 0x000ff00000000800 */
[----:B------:R-:W-:Y:S06]  /*0010*/  BAR.SYNC.DEFER_BLOCKING 0x0 ;  /* 0x0000000000007b1d */ /* 0x000fec0000010000 */
[----:B------:R-:W-:Y:S05]  /*0020*/  EXIT ;  /* 0x000000000000794d */ /* 0x000fea0003800000 */
.L_x_29:
        /* <DEDUP_REMOVED lines=13> */
.L_x_78:


//--------------------- .text._Z14test_make_int3v --------------------------
	.section	.text._Z14test_make_int3v,"ax",@progbits
	.align	128
        .global         _Z14test_make_int3v
        .type           _Z14test_make_int3v,@function
        .size           _Z14test_make_int3v,(.L_x_79 - _Z14test_make_int3v)
        .other          _Z14test_make_int3v,@"STO_CUDA_ENTRY STV_DEFAULT"
_Z14test_make_int3v:
.text._Z14test_make_int3v:
[----:B------:R-:W-:Y:S08]  /*0000*/  LDC R1, c[0x0][0x37c] ;  /* 0x0000df00ff017b82 */ /* 0x000ff00000000800 */
[----:B------:R-:W-:Y:S06]  /*0010*/  BAR.SYNC.DEFER_BLOCKING 0x0 ;  /* 0x0000000000007b1d */ /* 0x000fec0000010000 */
[----:B------:R-:W-:Y:S05]  /*0020*/  EXIT ;  /* 0x000000000000794d */ /* 0x000fea0003800000 */
.L_x_30:
        /* <DEDUP_REMOVED lines=13> */
.L_x_79:


//--------------------- .text._Z14test_make_int2v --------------------------
	.section	.text._Z14test_make_int2v,"ax",@progbits
	.align	128
        .global         _Z14test_make_int2v
        .type           _Z14test_make_int2v,@function
        .size           _Z14test_make_int2v,(.L_x_80 - _Z14test_make_int2v)
        .other          _Z14test_make_int2v,@"STO_CUDA_ENTRY STV_DEFAULT"
_Z14test_make_int2v:
.text._Z14test_make_int2v:
[----:B------:R-:W-:Y:S08]  /*0000*/  LDC R1, c[0x0][0x37c] ;  /* 0x0000df00ff017b82 */ /* 0x000ff00000000800 */
[----:B------:R-:W-:Y:S06]  /*0010*/  BAR.SYNC.DEFER_BLOCKING 0x0 ;  /* 0x0000000000007b1d */ /* 0x000fec0000010000 */
[----:B------:R-:W-:Y:S05]  /*0020*/  EXIT ;  /* 0x000000000000794d */ /* 0x000fea0003800000 */
.L_x_31:
        /* <DEDUP_REMOVED lines=13> */
.L_x_80:


//--------------------- .text._Z14test_make_int1v --------------------------
	.section	.text._Z14test_make_int1v,"ax",@progbits
	.align	128
        .global         _Z14test_make_int1v
        .type           _Z14test_make_int1v,@function
        .size           _Z14test_make_int1v,(.L_x_81 - _Z14test_make_int1v)
        .other          _Z14test_make_int1v,@"STO_CUDA_ENTRY STV_DEFAULT"
_Z14test_make_int1v:
.text._Z14test_make_int1v:
[----:B------:R-:W-:Y:S08]  /*0000*/  LDC R1, c[0x0][0x37c] ;  /* 0x0000df00ff017b82 */ /* 0x000ff00000000800 */
[----:B------:R-:W-:Y:S06]  /*0010*/  BAR.SYNC.DEFER_BLOCKING 0x0 ;  /* 0x0000000000007b1d */ /* 0x000fec0000010000 */
[----:B------:R-:W-:Y:S05]  /*0020*/  EXIT ;  /* 0x000000000000794d */ /* 0x000fea0003800000 */
.L_x_32:
        /* <DEDUP_REMOVED lines=13> */
.L_x_81:


//--------------------- .text._Z17test_make_ushort4v --------------------------
	.section	.text._Z17test_make_ushort4v,"ax",@progbits
	.align	128
        .global         _Z17test_make_ushort4v
        .type           _Z17test_make_ushort4v,@function
        .size           _Z17test_make_ushort4v,(.L_x_82 - _Z17test_make_ushort4v)
        .other          _Z17test_make_ushort4v,@"STO_CUDA_ENTRY STV_DEFAULT"
_Z17test_make_ushort4v:
.text._Z17test_make_ushort4v:
[----:B------:R-:W-:Y:S08]  /*0000*/  LDC R1, c[0x0][0x37c] ;  /* 0x0000df00ff017b82 */ /* 0x000ff00000000800 */
[----:B------:R-:W-:Y:S06]  /*0010*/  BAR.SYNC.DEFER_BLOCKING 0x0 ;  /* 0x0000000000007b1d */ /* 0x000fec0000010000 */
[----:B------:R-:W-:Y:S05]  /*0020*/  EXIT ;  /* 0x000000000000794d */ /* 0x000fea0003800000 */
.L_x_33:
        /* <DEDUP_REMOVED lines=13> */
.L_x_82:


//--------------------- .text._Z17test_make_ushort3v --------------------------
	.section	.text._Z17test_make_ushort3v,"ax",@progbits
	.align	128
        .global         _Z17test_make_ushort3v
        .type           _Z17test_make_ushort3v,@function
        .size           _Z17test_make_ushort3v,(.L_x_83 - _Z17test_make_ushort3v)
        .other          _Z17test_make_ushort3v,@"STO_CUDA_ENTRY STV_DEFAULT"
_Z17test_make_ushort3v:
.text._Z17test_make_ushort3v:
[----:B------:R-:W-:Y:S08]  /*0000*/  LDC R1, c[0x0][0x37c] ;  /* 0x0000df00ff017b82 */ /* 0x000ff00000000800 */
[----:B------:R-:W-:Y:S06]  /*0010*/  BAR.SYNC.DEFER_BLOCKING 0x0 ;  /* 0x0000000000007b1d */ /* 0x000fec0000010000 */
[----:B------:R-:W-:Y:S05]  /*0020*/  EXIT ;  /* 0x000000000000794d */ /* 0x000fea0003800000 */
.L_x_34:
        /* <DEDUP_REMOVED lines=13> */
.L_x_83:


//--------------------- .text._Z17test_make_ushort2v --------------------------
	.section	.text._Z17test_make_ushort2v,"ax",@progbits
	.align	128
        .global         _Z17test_make_ushort2v
        .type           _Z17test_make_ushort2v,@function
        .size           _Z17test_make_ushort2v,(.L_x_84 - _Z17test_make_ushort2v)
        .other          _Z17test_make_ushort2v,@"STO_CUDA_ENTRY STV_DEFAULT"
_Z17test_make_ushort2v:
.text._Z17test_make_ushort2v:
[----:B------:R-:W-:Y:S08]  /*0000*/  LDC R1, c[0x0][0x37c] ;  /* 0x0000df00ff017b82 */ /* 0x000ff00000000800 */
[----:B------:R-:W-:Y:S06]  /*0010*/  BAR.SYNC.DEFER_BLOCKING 0x0 ;  /* 0x0000000000007b1d */ /* 0x000fec0000010000 */
[----:B------:R-:W-:Y:S05]  /*0020*/  EXIT ;  /* 0x000000000000794d */ /* 0x000fea0003800000 */
.L_x_35:
        /* <DEDUP_REMOVED lines=13> */
.L_x_84:


//--------------------- .text._Z17test_make_ushort1v --------------------------
	.section	.text._Z17test_make_ushort1v,"ax",@progbits
	.align	128
        .global         _Z17test_make_ushort1v
        .type           _Z17test_make_ushort1v,@function
        .size           _Z17test_make_ushort1v,(.L_x_85 - _Z17test_make_ushort1v)
        .other          _Z17test_make_ushort1v,@"STO_CUDA_ENTRY STV_DEFAULT"
_Z17test_make_ushort1v:
.text._Z17test_make_ushort1v:
[----:B------:R-:W-:Y:S08]  /*0000*/  LDC R1, c[0x0][0x37c] ;  /* 0x0000df00ff017b82 */ /* 0x000ff00000000800 */
[----:B------:R-:W-:Y:S06]  /*0010*/  BAR.SYNC.DEFER_BLOCKING 0x0 ;  /* 0x0000000000007b1d */ /* 0x000fec0000010000 */
[----:B------:R-:W-:Y:S05]  /*0020*/  EXIT ;  /* 0x000000000000794d */ /* 0x000fea0003800000 */
.L_x_36:
        /* <DEDUP_REMOVED lines=13> */
.L_x_85:


//--------------------- .text._Z16test_make_short4v --------------------------
	.section	.text._Z16test_make_short4v,"ax",@progbits
	.align	128
        .global         _Z16test_make_short4v
        .type           _Z16test_make_short4v,@function
        .size           _Z16test_make_short4v,(.L_x_86 - _Z16test_make_short4v)
        .other          _Z16test_make_short4v,@"STO_CUDA_ENTRY STV_DEFAULT"
_Z16test_make_short4v:
.text._Z16test_make_short4v:
[----:B------:R-:W-:Y:S08]  /*0000*/  LDC R1, c[0x0][0x37c] ;  /* 0x0000df00ff017b82 */ /* 0x000ff00000000800 */
[----:B------:R-:W-:Y:S06]  /*0010*/  BAR.SYNC.DEFER_BLOCKING 0x0 ;  /* 0x0000000000007b1d */ /* 0x000fec0000010000 */
[----:B------:R-:W-:Y:S05]  /*0020*/  EXIT ;  /* 0x000000000000794d */ /* 0x000fea0003800000 */
.L_x_37:
        /* <DEDUP_REMOVED lines=13> */
.L_x_86:


//--------------------- .text._Z16test_make_short3v --------------------------
	.section	.text._Z16test_make_short3v,"ax",@progbits
	.align	128
        .global         _Z16test_make_short3v
        .type           _Z16test_make_short3v,@function
        .size           _Z16test_make_short3v,(.L_x_87 - _Z16test_make_short3v)
        .other          _Z16test_make_short3v,@"STO_CUDA_ENTRY STV_DEFAULT"
_Z16test_make_short3v:
.text._Z16test_make_short3v:
[----:B------:R-:W-:Y:S08]  /*0000*/  LDC R1, c[0x0][0x37c] ;  /* 0x0000df00ff017b82 */ /* 0x000ff00000000800 */
[----:B------:R-:W-:Y:S06]  /*0010*/  BAR.SYNC.DEFER_BLOCKING 0x0 ;  /* 0x0000000000007b1d */ /* 0x000fec0000010000 */
[----:B------:R-:W-:Y:S05]  /*0020*/  EXIT ;  /* 0x000000000000794d */ /* 0x000fea0003800000 */
.L_x_38:
        /* <DEDUP_REMOVED lines=13> */
.L_x_87:


//--------------------- .text._Z16test_make_short2v --------------------------
	.section	.text._Z16test_make_short2v,"ax",@progbits
	.align	128
        .global         _Z16test_make_short2v
        .type           _Z16test_make_short2v,@function
        .size           _Z16test_make_short2v,(.L_x_88 - _Z16test_make_short2v)
        .other          _Z16test_make_short2v,@"STO_CUDA_ENTRY STV_DEFAULT"
_Z16test_make_short2v:
.text._Z16test_make_short2v:
[----:B------:R-:W-:Y:S08]  /*0000*/  LDC R1, c[0x0][0x37c] ;  /* 0x0000df00ff017b82 */ /* 0x000ff00000000800 */
[----:B------:R-:W-:Y:S06]  /*0010*/  BAR.SYNC.DEFER_BLOCKING 0x0 ;  /* 0x0000000000007b1d */ /* 0x000fec0000010000 */
[----:B------:R-:W-:Y:S05]  /*0020*/  EXIT ;  /* 0x000000000000794d */ /* 0x000fea0003800000 */
.L_x_39:
        /* <DEDUP_REMOVED lines=13> */
.L_x_88:


//--------------------- .text._Z16test_make_short1v --------------------------
	.section	.text._Z16test_make_short1v,"ax",@progbits
	.align	128
        .global         _Z16test_make_short1v
        .type           _Z16test_make_short1v,@function
        .size           _Z16test_make_short1v,(.L_x_89 - _Z16test_make_short1v)
        .other          _Z16test_make_short1v,@"STO_CUDA_ENTRY STV_DEFAULT"
_Z16test_make_short1v:
.text._Z16test_make_short1v:
[----:B------:R-:W-:Y:S08]  /*0000*/  LDC R1, c[0x0][0x37c] ;  /* 0x0000df00ff017b82 */ /* 0x000ff00000000800 */
[----:B------:R-:W-:Y:S06]  /*0010*/  BAR.SYNC.DEFER_BLOCKING 0x0 ;  /* 0x0000000000007b1d */ /* 0x000fec0000010000 */
[----:B------:R-:W-:Y:S05]  /*0020*/  EXIT ;  /* 0x000000000000794d */ /* 0x000fea0003800000 */
.L_x_40:
        /* <DEDUP_REMOVED lines=13> */
.L_x_89:


//--------------------- .text._Z16test_make_uchar4v --------------------------
	.section	.text._Z16test_make_uchar4v,"ax",@progbits
	.align	128
        .global         _Z16test_make_uchar4v
        .type           _Z16test_make_uchar4v,@function
        .size           _Z16test_make_uchar4v,(.L_x_90 - _Z16test_make_uchar4v)
        .other          _Z16test_make_uchar4v,@"STO_CUDA_ENTRY STV_DEFAULT"
_Z16test_make_uchar4v:
.text._Z16test_make_uchar4v:
[----:B------:R-:W-:Y:S08]  /*0000*/  LDC R1, c[0x0][0x37c] ;  /* 0x0000df00ff017b82 */ /* 0x000ff00000000800 */
[----:B------:R-:W-:Y:S06]  /*0010*/  BAR.SYNC.DEFER_BLOCKING 0x0 ;  /* 0x0000000000007b1d */ /* 0x000fec0000010000 */
[----:B------:R-:W-:Y:S05]  /*0020*/  EXIT ;  /* 0x000000000000794d */ /* 0x000fea0003800000 */
.L_x_41:
        /* <DEDUP_REMOVED lines=13> */
.L_x_90:


//--------------------- .text._Z16test_make_uchar3v --------------------------
	.section	.text._Z16test_make_uchar3v,"ax",@progbits
	.align	128
        .global         _Z16test_make_uchar3v
        .type           _Z16test_make_uchar3v,@function
        .size           _Z16test_make_uchar3v,(.L_x_91 - _Z16test_make_uchar3v)
        .other          _Z16test_make_uchar3v,@"STO_CUDA_ENTRY STV_DEFAULT"
_Z16test_make_uchar3v:
.text._Z16test_make_uchar3v:
[----:B------:R-:W-:Y:S08]  /*0000*/  LDC R1, c[0x0][0x37c] ;  /* 0x0000df00ff017b82 */ /* 0x000ff00000000800 */
[----:B------:R-:W-:Y:S06]  /*0010*/  BAR.SYNC.DEFER_BLOCKING 0x0 ;  /* 0x0000000000007b1d */ /* 0x000fec0000010000 */
[----:B------:R-:W-:Y:S05]  /*0020*/  EXIT ;  /* 0x000000000000794d */ /* 0x000fea0003800000 */
.L_x_42:
        /* <DEDUP_REMOVED lines=13> */
.L_x_91:


//--------------------- .text._Z16test_make_uchar2v --------------------------
	.section	.text._Z16test_make_uchar2v,"ax",@progbits
	.align	128
        .global         _Z16test_make_uchar2v
        .type           _Z16test_make_uchar2v,@function
        .size           _Z16test_make_uchar2v,(.L_x_92 - _Z16test_make_uchar2v)
        .other          _Z16test_make_uchar2v,@"STO_CUDA_ENTRY STV_DEFAULT"
_Z16test_make_uchar2v:
.text._Z16test_make_uchar2v:
[----:B------:R-:W-:Y:S08]  /*0000*/  LDC R1, c[0x0][0x37c] ;  /* 0x0000df00ff017b82 */ /* 0x000ff00000000800 */
[----:B------:R-:W-:Y:S06]  /*0010*/  BAR.SYNC.DEFER_BLOCKING 0x0 ;  /* 0x0000000000007b1d */ /* 0x000fec0000010000 */
[----:B------:R-:W-:Y:S05]  /*0020*/  EXIT ;  /* 0x000000000000794d */ /* 0x000fea0003800000 */
.L_x_43:
        /* <DEDUP_REMOVED lines=13> */
.L_x_92:


//--------------------- .text._Z16test_make_uchar1v --------------------------
	.section	.text._Z16test_make_uchar1v,"ax",@progbits
	.align	128
        .global         _Z16test_make_uchar1v
        .type           _Z16test_make_uchar1v,@function
        .size           _Z16test_make_uchar1v,(.L_x_93 - _Z16test_make_uchar1v)
        .other          _Z16test_make_uchar1v,@"STO_CUDA_ENTRY STV_DEFAULT"
_Z16test_make_uchar1v:
.text._Z16test_make_uchar1v:
[----:B------:R-:W-:Y:S08]  /*0000*/  LDC R1, c[0x0][0x37c] ;  /* 0x0000df00ff017b82 */ /* 0x000ff00000000800 */
[----:B------:R-:W-:Y:S06]  /*0010*/  BAR.SYNC.DEFER_BLOCKING 0x0 ;  /* 0x0000000000007b1d */ /* 0x000fec0000010000 */
[----:B------:R-:W-:Y:S05]  /*0020*/  EXIT ;  /* 0x000000000000794d */ /* 0x000fea0003800000 */
.L_x_44:
        /* <DEDUP_REMOVED lines=13> */
.L_x_93:


//--------------------- .text._Z15test_make_char4v --------------------------
	.section	.text._Z15test_make_char4v,"ax",@progbits
	.align	128
        .global         _Z15test_make_char4v
        .type           _Z15test_make_char4v,@function
        .size           _Z15test_make_char4v,(.L_x_94 - _Z15test_make_char4v)
        .other          _Z15test_make_char4v,@"STO_CUDA_ENTRY STV_DEFAULT"
_Z15test_make_char4v:
.text._Z15test_make_char4v:
[----:B------:R-:W-:Y:S08]  /*0000*/  LDC R1, c[0x0][0x37c] ;  /* 0x0000df00ff017b82 */ /* 0x000ff00000000800 */
[----:B------:R-:W-:Y:S06]  /*0010*/  BAR.SYNC.DEFER_BLOCKING 0x0 ;  /* 0x0000000000007b1d */ /* 0x000fec0000010000 */
[----:B------:R-:W-:Y:S05]  /*0020*/  EXIT ;  /* 0x000000000000794d */ /* 0x000fea0003800000 */
.L_x_45:
        /* <DEDUP_REMOVED lines=13> */
.L_x_94:


//--------------------- .text._Z15test_make_char3v --------------------------
	.section	.text._Z15test_make_char3v,"ax",@progbits
	.align	128
        .global         _Z15test_make_char3v
        .type           _Z15test_make_char3v,@function
        .size           _Z15test_make_char3v,(.L_x_95 - _Z15test_make_char3v)
        .other          _Z15test_make_char3v,@"STO_CUDA_ENTRY STV_DEFAULT"
_Z15test_make_char3v:
.text._Z15test_make_char3v:
[----:B------:R-:W-:Y:S08]  /*0000*/  LDC R1, c[0x0][0x37c] ;  /* 0x0000df00ff017b82 */ /* 0x000ff00000000800 */
[----:B------:R-:W-:Y:S06]  /*0010*/  BAR.SYNC.DEFER_BLOCKING 0x0 ;  /* 0x0000000000007b1d */ /* 0x000fec0000010000 */
[----:B------:R-:W-:Y:S05]  /*0020*/  EXIT ;  /* 0x000000000000794d */ /* 0x000fea0003800000 */
.L_x_46:
        /* <DEDUP_REMOVED lines=13> */
.L_x_95:


//--------------------- .text._Z15test_make_char2v --------------------------
	.section	.text._Z15test_make_char2v,"ax",@progbits
	.align	128
        .global         _Z15test_make_char2v
        .type           _Z15test_make_char2v,@function
        .size           _Z15test_make_char2v,(.L_x_96 - _Z15test_make_char2v)
        .other          _Z15test_make_char2v,@"STO_CUDA_ENTRY STV_DEFAULT"
_Z15test_make_char2v:
.text._Z15test_make_char2v:
[----:B------:R-:W-:Y:S08]  /*0000*/  LDC R1, c[0x0][0x37c] ;  /* 0x0000df00ff017b82 */ /* 0x000ff00000000800 */
[----:B------:R-:W-:Y:S06]  /*0010*/  BAR.SYNC.DEFER_BLOCKING 0x0 ;  /* 0x0000000000007b1d */ /* 0x000fec0000010000 */
[----:B------:R-:W-:Y:S05]  /*0020*/  EXIT ;  /* 0x000000000000794d */ /* 0x000fea0003800000 */
.L_x_47:
        /* <DEDUP_REMOVED lines=13> */
.L_x_96:


//--------------------- .text._Z15test_make_char1v --------------------------
	.section	.text._Z15test_make_char1v,"ax",@progbits
	.align	128
        .global         _Z15test_make_char1v
        .type           _Z15test_make_char1v,@function
        .size           _Z15test_make_char1v,(.L_x_97 - _Z15test_make_char1v)
        .other          _Z15test_make_char1v,@"STO_CUDA_ENTRY STV_DEFAULT"
_Z15test_make_char1v:
.text._Z15test_make_char1v:
[----:B------:R-:W-:Y:S08]  /*0000*/  LDC R1, c[0x0][0x37c] ;  /* 0x0000df00ff017b82 */ /* 0x000ff00000000800 */
[----:B------:R-:W-:Y:S06]  /*0010*/  BAR.SYNC.DEFER_BLOCKING 0x0 ;  /* 0x0000000000007b1d */ /* 0x000fec0000010000 */
[----:B------:R-:W-:Y:S05]  /*0020*/  EXIT ;  /* 0x000000000000794d */ /* 0x000fea0003800000 */
.L_x_48:
        /* <DEDUP_REMOVED lines=13> */
.L_x_97:


//--------------------- .nv.shared.reserved.0     --------------------------
	.section	.nv.shared.reserved.0,"aw",@nobits
	.weak		__nv_reservedSMEM_offset_0_alias
	.size		__nv_reservedSMEM_offset_0_alias, 0, 64
	.other		__nv_reservedSMEM_offset_0_alias,@"STO_CUDA_RESERVED_SHARED STV_DEFAULT"
__nv_reservedSMEM_offset_0_alias:
	.zero		0
	.zero		64


//--------------------- .nv.global                --------------------------
	.section	.nv.global,"aw",@nobits
.nv.global:
	.type		_ZN34_INTERNAL_5c03c72f_4_k_cu_5a6e0c736thrust24THRUST_300001_SM_1000_NS12placeholders2_5E,@object
	.size		_ZN34_INTERNAL_5c03c72f_4_k_cu_5a6e0c736thrust24THRUST_300001_SM_1000_NS12placeholders2_5E,(_ZN34_INTERNAL_5c03c72f_4_k_cu_5a6e0c734cuda3std3__45__cpo6cbeginE - _ZN34_INTERNAL_5c03c72f_4_k_cu_5a6e0c736thrust24THRUST_300001_SM_1000_NS12placeholders2_5E)
_ZN34_INTERNAL_5c03c72f_4_k_cu_5a6e0c736thrust24THRUST_300001_SM_1000_NS12placeholders2_5E:
	.zero		1
	.type		_ZN34_INTERNAL_5c03c72f_4_k_cu_5a6e0c734cuda3std3__45__cpo6cbeginE,@object
	.size		_ZN34_INTERNAL_5c03c72f_4_k_cu_5a6e0c734cuda3std3__45__cpo6cbeginE,(_ZN34_INTERNAL_5c03c72f_4_k_cu_5a6e0c734cuda3std6ranges3__45__cpo6cbeginE - _ZN34_INTERNAL_5c03c72f_4_k_cu_5a6e0c734cuda3std3__45__cpo6cbeginE)
_ZN34_INTERNAL_5c03c72f_4_k_cu_5a6e0c734cuda3std3__45__cpo6cbeginE:
	.zero		1
	.type		_ZN34_INTERNAL_5c03c72f_4_k_cu_5a6e0c734cuda3std6ranges3__45__cpo6cbeginE,@object
	.size		_ZN34_INTERNAL_5c03c72f_4_k_cu_5a6e0c734cuda3std6ranges3__45__cpo6cbeginE,(_ZN34_INTERNAL_5c03c72f_4_k_cu_5a6e0c734cuda3std3__48in_placeE - _ZN34_INTERNAL_5c03c72f_4_k_cu_5a6e0c734cuda3std6ranges3__45__cpo6cbeginE)
_ZN34_INTERNAL_5c03c72f_4_k_cu_5a6e0c734cuda3std6ranges3__45__cpo6cbeginE:
	.zero		1
	.type		_ZN34_INTERNAL_5c03c72f_4_k_cu_5a6e0c734cuda3std3__48in_placeE,@object
	.size		_ZN34_INTERNAL_5c03c72f_4_k_cu_5a6e0c734cuda3std3__48in_placeE,(_ZN34_INTERNAL_5c03c72f_4_k_cu_5a6e0c734cuda3std6ranges3__45__cpo4sizeE - _ZN34_INTERNAL_5c03c72f_4_k_cu_5a6e0c734cuda3std3__48in_placeE)
_ZN34_INTERNAL_5c03c72f_4_k_cu_5a6e0c734cuda3std3__48in_placeE:
	.zero		1
	.type		_ZN34_INTERNAL_5c03c72f_4_k_cu_5a6e0c734cuda3std6ranges3__45__cpo4sizeE,@object
	.size		_ZN34_INTERNAL_5c03c72f_4_k_cu_5a6e0c734cuda3std6ranges3__45__cpo4sizeE,(_ZN34_INTERNAL_5c03c72f_4_k_cu_5a6e0c736thrust24THRUST_300001_SM_1000_NS12placeholders2_9E - _ZN34_INTERNAL_5c03c72f_4_k_cu_5a6e0c734cuda3std6ranges3__45__cpo4sizeE)
_ZN34_INTERNAL_5c03c72f_4_k_cu_5a6e0c734cuda3std6ranges3__45__cpo4sizeE:
	.zero		1
	.type		_ZN34_INTERNAL_5c03c72f_4_k_cu_5a6e0c736thrust24THRUST_300001_SM_1000_NS12placeholders2_9E,@object
	.size		_ZN34_INTERNAL_5c03c72f_4_k_cu_5a6e0c736thrust24THRUST_300001_SM_1000_NS12placeholders2_9E,(_ZN34_INTERNAL_5c03c72f_4_k_cu_5a6e0c734cuda3std3__45__cpo7crbeginE - _ZN34_INTERNAL_5c03c72f_4_k_cu_5a6e0c736thrust24THRUST_300001_SM_1000_NS12placeholders2_9E)
_ZN34_INTERNAL_5c03c72f_4_k_cu_5a6e0c736thrust24THRUST_300001_SM_1000_NS12placeholders2_9E:
	.zero		1
	.type		_ZN34_INTERNAL_5c03c72f_4_k_cu_5a6e0c734cuda3std3__45__cpo7crbeginE,@object
	.size		_ZN34_INTERNAL_5c03c72f_4_k_cu_5a6e0c734cuda3std3__45__cpo7crbeginE,(_ZN34_INTERNAL_5c03c72f_4_k_cu_5a6e0c734cuda3std6ranges3__45__cpo4nextE - _ZN34_INTERNAL_5c03c72f_4_k_cu_5a6e0c734cuda3std3__45__cpo7crbeginE)
_ZN34_INTERNAL_5c03c72f_4_k_cu_5a6e0c734cuda3std3__45__cpo7crbeginE:
	.zero		1
	.type		_ZN34_INTERNAL_5c03c72f_4_k_cu_5a6e0c734cuda3std6ranges3__45__cpo4nextE,@object
	.size		_ZN34_INTERNAL_5c03c72f_4_k_cu_5a6e0c734cuda3std6ranges3__45__cpo4nextE,(_ZN34_INTERNAL_5c03c72f_4_k_cu_5a6e0c734cuda3std6ranges3__45__cpo4swapE - _ZN34_INTERNAL_5c03c72f_4_k_cu_5a6e0c734cuda3std6ranges3__45__cpo4nextE)
_ZN34_INTERNAL_5c03c72f_4_k_cu_5a6e0c734cuda3std6ranges3__45__cpo4nextE:
	.zero		1
	.type		_ZN34_INTERNAL_5c03c72f_4_k_cu_5a6e0c734cuda3std6ranges3__45__cpo4swapE,@object
	.size		_ZN34_INTERNAL_5c03c72f_4_k_cu_5a6e0c734cuda3std6ranges3__45__cpo4swapE,(_ZN34_INTERNAL_5c03c72f_4_k_cu_5a6e0c736thrust24THRUST_300001_SM_1000_NS12placeholders2_1E - _ZN34_INTERNAL_5c03c72f_4_k_cu_5a6e0c734cuda3std6ranges3__45__cpo4swapE)
_ZN34_INTERNAL_5c03c72f_4_k_cu_5a6e0c734cuda3std6ranges3__45__cpo4swapE:
	.zero		1
	.type		_ZN34_INTERNAL_5c03c72f_4_k_cu_5a6e0c736thrust24THRUST_300001_SM_1000_NS12placeholders2_1E,@object
	.size		_ZN34_INTERNAL_5c03c72f_4_k_cu_5a6e0c736thrust24THRUST_300001_SM_1000_NS12placeholders2_1E,(_ZN34_INTERNAL_5c03c72f_4_k_cu_5a6e0c736thrust24THRUST_300001_SM_1000_NS12placeholders2_3E - _ZN34_INTERNAL_5c03c72f_4_k_cu_5a6e0c736thrust24THRUST_300001_SM_1000_NS12placeholders2_1E)
_ZN34_INTERNAL_5c03c72f_4_k_cu_5a6e0c736thrust24THRUST_300001_SM_1000_NS12placeholders2_1E:
	.zero		1
	.type		_ZN34_INTERNAL_5c03c72f_4_k_cu_5a6e0c736thrust24THRUST_300001_SM_1000_NS12placeholders2_3E,@object
	.size		_ZN34_INTERNAL_5c03c72f_4_k_cu_5a6e0c736thrust24THRUST_300001_SM_1000_NS12placeholders2_3E,(_ZN34_INTERNAL_5c03c72f_4_k_cu_5a6e0c734cuda3std3__45__cpo5beginE - _ZN34_INTERNAL_5c03c72f_4_k_cu_5a6e0c736thrust24THRUST_300001_SM_1000_NS12placeholders2_3E)
_ZN34_INTERNAL_5c03c72f_4_k_cu_5a6e0c736thrust24THRUST_300001_SM_1000_NS12placeholders2_3E:
	.zero		1
	.type		_ZN34_INTERNAL_5c03c72f_4_k_cu_5a6e0c734cuda3std3__45__cpo5beginE,@object
	.size		_ZN34_INTERNAL_5c03c72f_4_k_cu_5a6e0c734cuda3std3__45__cpo5beginE,(_ZN34_INTERNAL_5c03c72f_4_k_cu_5a6e0c734cuda3std6ranges3__45__cpo5beginE - _ZN34_INTERNAL_5c03c72f_4_k_cu_5a6e0c734cuda3std3__45__cpo5beginE)
_ZN34_INTERNAL_5c03c72f_4_k_cu_5a6e0c734cuda3std3__45__cpo5beginE:
	.zero		1
	.type		_ZN34_INTERNAL_5c03c72f_4_k_cu_5a6e0c734cuda3std6ranges3__45__cpo5beginE,@object
	.size		_ZN34_INTERNAL_5c03c72f_4_k_cu_5a6e0c734cuda3std6ranges3__45__cpo5beginE,(_ZN34_INTERNAL_5c03c72f_4_k_cu_5a6e0c734cuda3std3__436_GLOBAL__N__5c03c72f_4_k_cu_5a6e0c736ignoreE - _ZN34_INTERNAL_5c03c72f_4_k_cu_5a6e0c734cuda3std6ranges3__45__cpo5beginE)
_ZN34_INTERNAL_5c03c72f_4_k_cu_5a6e0c734cuda3std6ranges3__45__cpo5beginE:
	.zero		1
	.type		_ZN34_INTERNAL_5c03c72f_4_k_cu_5a6e0c734cuda3std3__436_GLOBAL__N__5c03c72f_4_k_cu_5a6e0c736ignoreE,@object
	.size		_ZN34_INTERNAL_5c03c72f_4_k_cu_5a6e0c734cuda3std3__436_GLOBAL__N__5c03c72f_4_k_cu_5a6e0c736ignoreE,(_ZN34_INTERNAL_5c03c72f_4_k_cu_5a6e0c734cuda3std6ranges3__45__cpo4dataE - _ZN34_INTERNAL_5c03c72f_4_k_cu_5a6e0c734cuda3std3__436_GLOBAL__N__5c03c72f_4_k_cu_5a6e0c736ignoreE)
_ZN34_INTERNAL_5c03c72f_4_k_cu_5a6e0c734cuda3std3__436_GLOBAL__N__5c03c72f_4_k_cu_5a6e0c736ignoreE:
	.zero		1
	.type		_ZN34_INTERNAL_5c03c72f_4_k_cu_5a6e0c734cuda3std6ranges3__45__cpo4dataE,@object
	.size		_ZN34_INTERNAL_5c03c72f_4_k_cu_5a6e0c734cuda3std6ranges3__45__cpo4dataE,(_ZN34_INTERNAL_5c03c72f_4_k_cu_5a6e0c736thrust24THRUST_300001_SM_1000_NS12placeholders2_7E - _ZN34_INTERNAL_5c03c72f_4_k_cu_5a6e0c734cuda3std6ranges3__45__cpo4dataE)
_ZN34_INTERNAL_5c03c72f_4_k_cu_5a6e0c734cuda3std6ranges3__45__cpo4dataE:
	.zero		1
	.type		_ZN34_INTERNAL_5c03c72f_4_k_cu_5a6e0c736thrust24THRUST_300001_SM_1000_NS12placeholders2_7E,@object
	.size		_ZN34_INTERNAL_5c03c72f_4_k_cu_5a6e0c736thrust24THRUST_300001_SM_1000_NS12placeholders2_7E,(_ZN34_INTERNAL_5c03c72f_4_k_cu_5a6e0c734cuda3std3__45__cpo6rbeginE - _ZN34_INTERNAL_5c03c72f_4_k_cu_5a6e0c736thrust24THRUST_300001_SM_1000_NS12placeholders2_7E)
_ZN34_INTERNAL_5c03c72f_4_k_cu_5a6e0c736thrust24THRUST_300001_SM_1000_NS12placeholders2_7E:
	.zero		1
	.type		_ZN34_INTERNAL_5c03c72f_4_k_cu_5a6e0c734cuda3std3__45__cpo6rbeginE,@object
	.size		_ZN34_INTERNAL_5c03c72f_4_k_cu_5a6e0c734cuda3std3__45__cpo6rbeginE,(_ZN34_INTERNAL_5c03c72f_4_k_cu_5a6e0c734cuda3std6ranges3__45__cpo7advanceE - _ZN34_INTERNAL_5c03c72f_4_k_cu_5a6e0c734cuda3std3__45__cpo6rbeginE)
_ZN34_INTERNAL_5c03c72f_4_k_cu_5a6e0c734cuda3std3__45__cpo6rbeginE:
	.zero		1
	.type		_ZN34_INTERNAL_5c03c72f_4_k_cu_5a6e0c734cuda3std6ranges3__45__cpo7advanceE,@object
	.size		_ZN34_INTERNAL_5c03c72f_4_k_cu_5a6e0c734cuda3std6ranges3__45__cpo7advanceE,(_ZN34_INTERNAL_5c03c72f_4_k_cu_5a6e0c734cuda3std3__47nulloptE - _ZN34_INTERNAL_5c03c72f_4_k_cu_5a6e0c734cuda3std6ranges3__45__cpo7advanceE)
_ZN34_INTERNAL_5c03c72f_4_k_cu_5a6e0c734cuda3std6ranges3__45__cpo7advanceE:
	.zero		1
	.type		_ZN34_INTERNAL_5c03c72f_4_k_cu_5a6e0c734cuda3std3__47nulloptE,@object
	.size		_ZN34_INTERNAL_5c03c72f_4_k_cu_5a6e0c734cuda3std3__47nulloptE,(_ZN34_INTERNAL_5c03c72f_4_k_cu_5a6e0c734cuda3std6ranges3__45__cpo8distanceE - _ZN34_INTERNAL_5c03c72f_4_k_cu_5a6e0c734cuda3std3__47nulloptE)
_ZN34_INTERNAL_5c03c72f_4_k_cu_5a6e0c734cuda3std3__47nulloptE:
	.zero		1
	.type		_ZN34_INTERNAL_5c03c72f_4_k_cu_5a6e0c734cuda3std6ranges3__45__cpo8distanceE,@object
	.size		_ZN34_INTERNAL_5c03c72f_4_k_cu_5a6e0c734cuda3std6ranges3__45__cpo8distanceE,(_ZN34_INTERNAL_5c03c72f_4_k_cu_5a6e0c736thrust24THRUST_300001_SM_1000_NS12placeholders2_6E - _ZN34_INTERNAL_5c03c72f_4_k_cu_5a6e0c734cuda3std6ranges3__45__cpo8distanceE)
_ZN34_INTERNAL_5c03c72f_4_k_cu_5a6e0c734cuda3std6ranges3__45__cpo8distanceE:
	.zero		1
	.type		_ZN34_INTERNAL_5c03c72f_4_k_cu_5a6e0c736thrust24THRUST_300001_SM_1000_NS12placeholders2_6E,@object
	.size		_ZN34_INTERNAL_5c03c72f_4_k_cu_5a6e0c736thrust24THRUST_300001_SM_1000_NS12placeholders2_6E,(_ZN34_INTERNAL_5c03c72f_4_k_cu_5a6e0c734cuda3std3__45__cpo4cendE - _ZN34_INTERNAL_5c03c72f_4_k_cu_5a6e0c736thrust24THRUST_300001_SM_1000_NS12placeholders2_6E)
_ZN34_INTERNAL_5c03c72f_4_k_cu_5a6e0c736thrust24THRUST_300001_SM_1000_NS12placeholders2_6E:
	.zero		1
	.type		_ZN34_INTERNAL_5c03c72f_4_k_cu_5a6e0c734cuda3std3__45__cpo4cendE,@object
	.size		_ZN34_INTERNAL_5c03c72f_4_k_cu_5a6e0c734cuda3std3__45__cpo4cendE,(_ZN34_INTERNAL_5c03c72f_4_k_cu_5a6e0c734cuda3std6ranges3__45__cpo4cendE - _ZN34_INTERNAL_5c03c72f_4_k_cu_5a6e0c734cuda3std3__45__cpo4cendE)
_ZN34_INTERNAL_5c03c72f_4_k_cu_5a6e0c734cuda3std3__45__cpo4cendE:
	.zero		1
	.type		_ZN34_INTERNAL_5c03c72f_4_k_cu_5a6e0c734cuda3std6ranges3__45__cpo4cendE,@object
	.size		_ZN34_INTERNAL_5c03c72f_4_k_cu_5a6e0c734cuda3std6ranges3__45__cpo4cendE,(_ZN34_INTERNAL_5c03c72f_4_k_cu_5a6e0c734cuda3std3__420unreachable_sentinelE - _ZN34_INTERNAL_5c03c72f_4_k_cu_5a6e0c734cuda3std6ranges3__45__cpo4cendE)
_ZN34_INTERNAL_5c03c72f_4_k_cu_5a6e0c734cuda3std6ranges3__45__cpo4cendE:
	.zero		1
	.type		_ZN34_INTERNAL_5c03c72f_4_k_cu_5a6e0c734cuda3std3__420unreachable_sentinelE,@object
	.size		_ZN34_INTERNAL_5c03c72f_4_k_cu_5a6e0c734cuda3std3__420unreachable_sentinelE,(_ZN34_INTERNAL_5c03c72f_4_k_cu_5a6e0c734cuda3std6ranges3__45__cpo5ssizeE - _ZN34_INTERNAL_5c03c72f_4_k_cu_5a6e0c734cuda3std3__420unreachable_sentinelE)
_ZN34_INTERNAL_5c03c72f_4_k_cu_5a6e0c734cuda3std3__420unreachable_sentinelE:
	.zero		1
	.type		_ZN34_INTERNAL_5c03c72f_4_k_cu_5a6e0c734cuda3std6ranges3__45__cpo5ssizeE,@object
	.size		_ZN34_INTERNAL_5c03c72f_4_k_cu_5a6e0c734cuda3std6ranges3__45__cpo5ssizeE,(_ZN34_INTERNAL_5c03c72f_4_k_cu_5a6e0c736thrust24THRUST_300001_SM_1000_NS12placeholders3_10E - _ZN34_INTERNAL_5c03c72f_4_k_cu_5a6e0c734cuda3std6ranges3__45__cpo5ssizeE)
_ZN34_INTERNAL_5c03c72f_4_k_cu_5a6e0c734cuda3std6ranges3__45__cpo5ssizeE:
	.zero		1
	.type		_ZN34_INTERNAL_5c03c72f_4_k_cu_5a6e0c736thrust24THRUST_300001_SM_1000_NS12placeholders3_10E,@object
	.size		_ZN34_INTERNAL_5c03c72f_4_k_cu_5a6e0c736thrust24THRUST_300001_SM_1000_NS12placeholders3_10E,(_ZN34_INTERNAL_5c03c72f_4_k_cu_5a6e0c734cuda3std3__45__cpo5crendE - _ZN34_INTERNAL_5c03c72f_4_k_cu_5a6e0c736thrust24THRUST_300001_SM_1000_NS12placeholders3_10E)
_ZN34_INTERNAL_5c03c72f_4_k_cu_5a6e0c736thrust24THRUST_300001_SM_1000_NS12placeholders3_10E:
	.zero		1
	.type		_ZN34_INTERNAL_5c03c72f_4_k_cu_5a6e0c734cuda3std3__45__cpo5crendE,@object
	.size		_ZN34_INTERNAL_5c03c72f_4_k_cu_5a6e0c734cuda3std3__45__cpo5crendE,(_ZN34_INTERNAL_5c03c72f_4_k_cu_5a6e0c734cuda3std6ranges3__45__cpo4prevE - _ZN34_INTERNAL_5c03c72f_4_k_cu_5a6e0c734cuda3std3__45__cpo5crendE)
_ZN34_INTERNAL_5c03c72f_4_k_cu_5a6e0c734cuda3std3__45__cpo5crendE:
	.zero		1
	.type		_ZN34_INTERNAL_5c03c72f_4_k_cu_5a6e0c734cuda3std6ranges3__45__cpo4prevE,@object
	.size		_ZN34_INTERNAL_5c03c72f_4_k_cu_5a6e0c734cuda3std6ranges3__45__cpo4prevE,(_ZN34_INTERNAL_5c03c72f_4_k_cu_5a6e0c734cuda3std6ranges3__45__cpo9iter_moveE - _ZN34_INTERNAL_5c03c72f_4_k_cu_5a6e0c734cuda3std6ranges3__45__cpo4prevE)
_ZN34_INTERNAL_5c03c72f_4_k_cu_5a6e0c734cuda3std6ranges3__45__cpo4prevE:
	.zero		1
	.type		_ZN34_INTERNAL_5c03c72f_4_k_cu_5a6e0c734cuda3std6ranges3__45__cpo9iter_moveE,@object
	.size		_ZN34_INTERNAL_5c03c72f_4_k_cu_5a6e0c734cuda3std6ranges3__45__cpo9iter_moveE,(_ZN34_INTERNAL_5c03c72f_4_k_cu_5a6e0c736thrust24THRUST_300001_SM_1000_NS12placeholders2_2E - _ZN34_INTERNAL_5c03c72f_4_k_cu_5a6e0c734cuda3std6ranges3__45__cpo9iter_moveE)
_ZN34_INTERNAL_5c03c72f_4_k_cu_5a6e0c734cuda3std6ranges3__45__cpo9iter_moveE:
	.zero		1
	.type		_ZN34_INTERNAL_5c03c72f_4_k_cu_5a6e0c736thrust24THRUST_300001_SM_1000_NS12placeholders2_2E,@object
	.size		_ZN34_INTERNAL_5c03c72f_4_k_cu_5a6e0c736thrust24THRUST_300001_SM_1000_NS12placeholders2_2E,(_ZN34_INTERNAL_5c03c72f_4_k_cu_5a6e0c736thrust24THRUST_300001_SM_1000_NS12placeholders2_4E - _ZN34_INTERNAL_5c03c72f_4_k_cu_5a6e0c736thrust24THRUST_300001_SM_1000_NS12placeholders2_2E)
_ZN34_INTERNAL_5c03c72f_4_k_cu_5a6e0c736thrust24THRUST_300001_SM_1000_NS12placeholders2_2E:
	.zero		1
	.type		_ZN34_INTERNAL_5c03c72f_4_k_cu_5a6e0c736thrust24THRUST_300001_SM_1000_NS12placeholders2_4E,@object
	.size		_ZN34_INTERNAL_5c03c72f_4_k_cu_5a6e0c736thrust24THRUST_300001_SM_1000_NS12placeholders2_4E,(_ZN34_INTERNAL_5c03c72f_4_k_cu_5a6e0c734cuda3std3__45__cpo3endE - _ZN34_INTERNAL_5c03c72f_4_k_cu_5a6e0c736thrust24THRUST_300001_SM_1000_NS12placeholders2_4E)
_ZN34_INTERNAL_5c03c72f_4_k_cu_5a6e0c736thrust24THRUST_300001_SM_1000_NS12placeholders2_4E:
	.zero		1
	.type		_ZN34_INTERNAL_5c03c72f_4_k_cu_5a6e0c734cuda3std3__45__cpo3endE,@object
	.size		_ZN34_INTERNAL_5c03c72f_4_k_cu_5a6e0c734cuda3std3__45__cpo3endE,(_ZN34_INTERNAL_5c03c72f_4_k_cu_5a6e0c734cuda3std6ranges3__45__cpo3endE - _ZN34_INTERNAL_5c03c72f_4_k_cu_5a6e0c734cuda3std3__45__cpo3endE)
_ZN34_INTERNAL_5c03c72f_4_k_cu_5a6e0c734cuda3std3__45__cpo3endE:
	.zero		1
	.type		_ZN34_INTERNAL_5c03c72f_4_k_cu_5a6e0c734cuda3std6ranges3__45__cpo3endE,@object
	.size		_ZN34_INTERNAL_5c03c72f_4_k_cu_5a6e0c734cuda3std6ranges3__45__cpo3endE,(_ZN34_INTERNAL_5c03c72f_4_k_cu_5a6e0c734cuda3std3__419piecewise_constructE - _ZN34_INTERNAL_5c03c72f_4_k_cu_5a6e0c734cuda3std6ranges3__45__cpo3endE)
_ZN34_INTERNAL_5c03c72f_4_k_cu_5a6e0c734cuda3std6ranges3__45__cpo3endE:
	.zero		1
	.type		_ZN34_INTERNAL_5c03c72f_4_k_cu_5a6e0c734cuda3std3__419piecewise_constructE,@object
	.size		_ZN34_INTERNAL_5c03c72f_4_k_cu_5a6e0c734cuda3std3__419piecewise_constructE,(_ZN34_INTERNAL_5c03c72f_4_k_cu_5a6e0c734cuda3std6ranges3__45__cpo5cdataE - _ZN34_INTERNAL_5c03c72f_4_k_cu_5a6e0c734cuda3std3__419piecewise_constructE)
_ZN34_INTERNAL_5c03c72f_4_k_cu_5a6e0c734cuda3std3__419piecewise_constructE:
	.zero		1
	.type		_ZN34_INTERNAL_5c03c72f_4_k_cu_5a6e0c734cuda3std6ranges3__45__cpo5cdataE,@object
	.size		_ZN34_INTERNAL_5c03c72f_4_k_cu_5a6e0c734cuda3std6ranges3__45__cpo5cdataE,(_ZN34_INTERNAL_5c03c72f_4_k_cu_5a6e0c736thrust24THRUST_300001_SM_1000_NS12placeholders2_8E - _ZN34_INTERNAL_5c03c72f_4_k_cu_5a6e0c734cuda3std6ranges3__45__cpo5cdataE)
_ZN34_INTERNAL_5c03c72f_4_k_cu_5a6e0c734cuda3std6ranges3__45__cpo5cdataE:
	.zero		1
	.type		_ZN34_INTERNAL_5c03c72f_4_k_cu_5a6e0c736thrust24THRUST_300001_SM_1000_NS12placeholders2_8E,@object
	.size		_ZN34_INTERNAL_5c03c72f_4_k_cu_5a6e0c736thrust24THRUST_300001_SM_1000_NS12placeholders2_8E,(_ZN34_INTERNAL_5c03c72f_4_k_cu_5a6e0c734cuda3std3__45__cpo4rendE - _ZN34_INTERNAL_5c03c72f_4_k_cu_5a6e0c736thrust24THRUST_300001_SM_1000_NS12placeholders2_8E)
_ZN34_INTERNAL_5c03c72f_4_k_cu_5a6e0c736thrust24THRUST_300001_SM_1000_NS12placeholders2_8E:
	.zero		1
	.type		_ZN34_INTERNAL_5c03c72f_4_k_cu_5a6e0c734cuda3std3__45__cpo4rendE,@object
	.size		_ZN34_INTERNAL_5c03c72f_4_k_cu_5a6e0c734cuda3std3__45__cpo4rendE,(_ZN34_INTERNAL_5c03c72f_4_k_cu_5a6e0c734cuda3std6ranges3__45__cpo9iter_swapE - _ZN34_INTERNAL_5c03c72f_4_k_cu_5a6e0c734cuda3std3__45__cpo4rendE)
_ZN34_INTERNAL_5c03c72f_4_k_cu_5a6e0c734cuda3std3__45__cpo4rendE:
	.zero		1
	.type		_ZN34_INTERNAL_5c03c72f_4_k_cu_5a6e0c734cuda3std6ranges3__45__cpo9iter_swapE,@object
	.size		_ZN34_INTERNAL_5c03c72f_4_k_cu_5a6e0c734cuda3std6ranges3__45__cpo9iter_swapE,(_ZN34_INTERNAL_5c03c72f_4_k_cu_5a6e0c734cuda3std3__48unexpectE - _ZN34_INTERNAL_5c03c72f_4_k_cu_5a6e0c734cuda3std6ranges3__45__cpo9iter_swapE)
_ZN34_INTERNAL_5c03c72f_4_k_cu_5a6e0c734cuda3std6ranges3__45__cpo9iter_swapE:
	.zero		1
	.type		_ZN34_INTERNAL_5c03c72f_4_k_cu_5a6e0c734cuda3std3__48unexpectE,@object
	.size		_ZN34_INTERNAL_5c03c72f_4_k_cu_5a6e0c734cuda3std3__48unexpectE,(_ZN34_INTERNAL_5c03c72f_4_k_cu_5a6e0c736thrust24THRUST_300001_SM_1000_NS6system6detail10sequential3seqE - _ZN34_INTERNAL_5c03c72f_4_k_cu_5a6e0c734cuda3std3__48unexpectE)
_ZN34_INTERNAL_5c03c72f_4_k_cu_5a6e0c734cuda3std3__48unexpectE:
	.zero		1
	.type		_ZN34_INTERNAL_5c03c72f_4_k_cu_5a6e0c736thrust24THRUST_300001_SM_1000_NS6system6detail10sequential3seqE,@object
	.size		_ZN34_INTERNAL_5c03c72f_4_k_cu_5a6e0c736thrust24THRUST_300001_SM_1000_NS6system6detail10sequential3seqE,(.L_29 - _ZN34_INTERNAL_5c03c72f_4_k_cu_5a6e0c736thrust24THRUST_300001_SM_1000_NS6system6detail10sequential3seqE)
_ZN34_INTERNAL_5c03c72f_4_k_cu_5a6e0c736thrust24THRUST_300001_SM_1000_NS6system6detail10sequential3seqE:
	.zero		1
.L_29:


//--------------------- .nv.constant0._ZN3cub18CUB_300001_SM_10006detail11EmptyKernelIvEEvv --------------------------
	.section	.nv.constant0._ZN3cub18CUB_300001_SM_10006detail11EmptyKernelIvEEvv,"a",@progbits
	.sectionflags	@""
	.align	4
.nv.constant0._ZN3cub18CUB_300001_SM_10006detail11EmptyKernelIvEEvv:
	.zero		896


//--------------------- .nv.constant0._Z17test_make_double4v --------------------------
	.section	.nv.constant0._Z17test_make_double4v,"a",@progbits
	.sectionflags	@""
	.align	4
.nv.constant0._Z17test_make_double4v:
	.zero		896


//--------------------- .nv.constant0._Z17test_make_double3v --------------------------
	.section	.nv.constant0._Z17test_make_double3v,"a",@progbits
	.sectionflags	@""
	.align	4
.nv.constant0._Z17test_make_double3v:
	.zero		896


//--------------------- .nv.constant0._Z17test_make_double2v --------------------------
	.section	.nv.constant0._Z17test_make_double2v,"a",@progbits
	.sectionflags	@""
	.align	4
.nv.constant0._Z17test_make_double2v:
	.zero		896


//--------------------- .nv.constant0._Z17test_make_double1v --------------------------
	.section	.nv.constant0._Z17test_make_double1v,"a",@progbits
	.sectionflags	@""
	.align	4
.nv.constant0._Z17test_make_double1v:
	.zero		896


//--------------------- .nv.constant0._Z16test_make_float4v --------------------------
	.section	.nv.constant0._Z16test_make_float4v,"a",@progbits
	.sectionflags	@""
	.align	4
.nv.constant0._Z16test_make_float4v:
	.zero		896


//--------------------- .nv.constant0._Z16test_make_float3v --------------------------
	.section	.nv.constant0._Z16test_make_float3v,"a",@progbits
	.sectionflags	@""
	.align	4
.nv.constant0._Z16test_make_float3v:
	.zero		896


//--------------------- .nv.constant0._Z16test_make_float2v --------------------------
	.section	.nv.constant0._Z16test_make_float2v,"a",@progbits
	.sectionflags	@""
	.align	4
.nv.constant0._Z16test_make_float2v:
	.zero		896


//--------------------- .nv.constant0._Z16test_make_float1v --------------------------
	.section	.nv.constant0._Z16test_make_float1v,"a",@progbits
	.sectionflags	@""
	.align	4
.nv.constant0._Z16test_make_float1v:
	.zero		896


//--------------------- .nv.constant0._Z20test_make_ulonglong4v --------------------------
	.section	.nv.constant0._Z20test_make_ulonglong4v,"a",@progbits
	.sectionflags	@""
	.align	4
.nv.constant0._Z20test_make_ulonglong4v:
	.zero		896


//--------------------- .nv.constant0._Z20test_make_ulonglong3v --------------------------
	.section	.nv.constant0._Z20test_make_ulonglong3v,"a",@progbits
	.sectionflags	@""
	.align	4
.nv.constant0._Z20test_make_ulonglong3v:
	.zero		896


//--------------------- .nv.constant0._Z20test_make_ulonglong2v --------------------------
	.section	.nv.constant0._Z20test_make_ulonglong2v,"a",@progbits
	.sectionflags	@""
	.align	4
.nv.constant0._Z20test_make_ulonglong2v:
	.zero		896


//--------------------- .nv.constant0._Z20test_make_ulonglong1v --------------------------
	.section	.nv.constant0._Z20test_make_ulonglong1v,"a",@progbits
	.sectionflags	@""
	.align	4
.nv.constant0._Z20test_make_ulonglong1v:
	.zero		896


//--------------------- .nv.constant0._Z19test_make_longlong4v --------------------------
	.section	.nv.constant0._Z19test_make_longlong4v,"a",@progbits
	.sectionflags	@""
	.align	4
.nv.constant0._Z19test_make_longlong4v:
	.zero		896


//--------------------- .nv.constant0._Z19test_make_longlong3v --------------------------
	.section	.nv.constant0._Z19test_make_longlong3v,"a",@progbits
	.sectionflags	@""
	.align	4
.nv.constant0._Z19test_make_longlong3v:
	.zero		896


//--------------------- .nv.constant0._Z19test_make_longlong2v --------------------------
	.section	.nv.constant0._Z19test_make_longlong2v,"a",@progbits
	.sectionflags	@""
	.align	4
.nv.constant0._Z19test_make_longlong2v:
	.zero		896


//--------------------- .nv.constant0._Z19test_make_longlong1v --------------------------
	.section	.nv.constant0._Z19test_make_longlong1v,"a",@progbits
	.sectionflags	@""
	.align	4
.nv.constant0._Z19test_make_longlong1v:
	.zero		896


//--------------------- .nv.constant0._Z16test_make_ulong4v --------------------------
	.section	.nv.constant0._Z16test_make_ulong4v,"a",@progbits
	.sectionflags	@""
	.align	4
.nv.constant0._Z16test_make_ulong4v:
	.zero		896


//--------------------- .nv.constant0._Z16test_make_ulong3v --------------------------
	.section	.nv.constant0._Z16test_make_ulong3v,"a",@progbits
	.sectionflags	@""
	.align	4
.nv.constant0._Z16test_make_ulong3v:
	.zero		896


//--------------------- .nv.constant0._Z16test_make_ulong2v --------------------------
	.section	.nv.constant0._Z16test_make_ulong2v,"a",@progbits
	.sectionflags	@""
	.align	4
.nv.constant0._Z16test_make_ulong2v:
	.zero		896


//--------------------- .nv.constant0._Z16test_make_ulong1v --------------------------
	.section	.nv.constant0._Z16test_make_ulong1v,"a",@progbits
	.sectionflags	@""
	.align	4
.nv.constant0._Z16test_make_ulong1v:
	.zero		896


//--------------------- .nv.constant0._Z15test_make_long4v --------------------------
	.section	.nv.constant0._Z15test_make_long4v,"a",@progbits
	.sectionflags	@""
	.align	4
.nv.constant0._Z15test_make_long4v:
	.zero		896


//--------------------- .nv.constant0._Z15test_make_long3v --------------------------
	.section	.nv.constant0._Z15test_make_long3v,"a",@progbits
	.sectionflags	@""
	.align	4
.nv.constant0._Z15test_make_long3v:
	.zero		896


//--------------------- .nv.constant0._Z15test_make_long2v --------------------------
	.section	.nv.constant0._Z15test_make_long2v,"a",@progbits
	.sectionflags	@""
	.align	4
.nv.constant0._Z15test_make_long2v:
	.zero		896


//--------------------- .nv.constant0._Z15test_make_long1v --------------------------
	.section	.nv.constant0._Z15test_make_long1v,"a",@progbits
	.sectionflags	@""
	.align	4
.nv.constant0._Z15test_make_long1v:
	.zero		896


//--------------------- .nv.constant0._Z15test_make_uint4v --------------------------
	.section	.nv.constant0._Z15test_make_uint4v,"a",@progbits
	.sectionflags	@""
	.align	4
.nv.constant0._Z15test_make_uint4v:
	.zero		896


//--------------------- .nv.constant0._Z15test_make_uint3v --------------------------
	.section	.nv.constant0._Z15test_make_uint3v,"a",@progbits
	.sectionflags	@""
	.align	4
.nv.constant0._Z15test_make_uint3v:
	.zero		896


//--------------------- .nv.constant0._Z15test_make_uint2v --------------------------
	.section	.nv.constant0._Z15test_make_uint2v,"a",@progbits
	.sectionflags	@""
	.align	4
.nv.constant0._Z15test_make_uint2v:
	.zero		896


//--------------------- .nv.constant0._Z15test_make_uint1v --------------------------
	.section	.nv.constant0._Z15test_make_uint1v,"a",@progbits
	.sectionflags	@""
	.align	4
.nv.constant0._Z15test_make_uint1v:
	.zero		896


//--------------------- .nv.constant0._Z14test_make_int4v --------------------------
	.section	.nv.constant0._Z14test_make_int4v,"a",@progbits
	.sectionflags	@""
	.align	4
.nv.constant0._Z14test_make_int4v:
	.zero		896


//--------------------- .nv.constant0._Z14test_make_int3v --------------------------
	.section	.nv.constant0._Z14test_make_int3v,"a",@progbits
	.sectionflags	@""
	.align	4
.nv.constant0._Z14test_make_int3v:
	.zero		896


//--------------------- .nv.constant0._Z14test_make_int2v --------------------------
	.section	.nv.constant0._Z14test_make_int2v,"a",@progbits
	.sectionflags	@""
	.align	4
.nv.constant0._Z14test_make_int2v:
	.zero		896


//--------------------- .nv.constant0._Z14test_make_int1v --------------------------
	.section	.nv.constant0._Z14test_make_int1v,"a",@progbits
	.sectionflags	@""
	.align	4
.nv.constant0._Z14test_make_int1v:
	.zero		896


//--------------------- .nv.constant0._Z17test_make_ushort4v --------------------------
	.section	.nv.constant0._Z17test_make_ushort4v,"a",@progbits
	.sectionflags	@""
	.align	4
.nv.constant0._Z17test_make_ushort4v:
	.zero		896


//--------------------- .nv.constant0._Z17test_make_ushort3v --------------------------
	.section	.nv.constant0._Z17test_make_ushort3v,"a",@progbits
	.sectionflags	@""
	.align	4
.nv.constant0._Z17test_make_ushort3v:
	.zero		896


//--------------------- .nv.constant0._Z17test_make_ushort2v --------------------------
	.section	.nv.constant0._Z17test_make_ushort2v,"a",@progbits
	.sectionflags	@""
	.align	4
.nv.constant0._Z17test_make_ushort2v:
	.zero		896


//--------------------- .nv.constant0._Z17test_make_ushort1v --------------------------
	.section	.nv.constant0._Z17test_make_ushort1v,"a",@progbits
	.sectionflags	@""
	.align	4
.nv.constant0._Z17test_make_ushort1v:
	.zero		896


//--------------------- .nv.constant0._Z16test_make_short4v --------------------------
	.section	.nv.constant0._Z16test_make_short4v,"a",@progbits
	.sectionflags	@""
	.align	4
.nv.constant0._Z16test_make_short4v:
	.zero		896


//--------------------- .nv.constant0._Z16test_make_short3v --------------------------
	.section	.nv.constant0._Z16test_make_short3v,"a",@progbits
	.sectionflags	@""
	.align	4
.nv.constant0._Z16test_make_short3v:
	.zero		896


//--------------------- .nv.constant0._Z16test_make_short2v --------------------------
	.section	.nv.constant0._Z16test_make_short2v,"a",@progbits
	.sectionflags	@""
	.align	4
.nv.constant0._Z16test_make_short2v:
	.zero		896


//--------------------- .nv.constant0._Z16test_make_short1v --------------------------
	.section	.nv.constant0._Z16test_make_short1v,"a",@progbits
	.sectionflags	@""
	.align	4
.nv.constant0._Z16test_make_short1v:
	.zero		896


//--------------------- .nv.constant0._Z16test_make_uchar4v --------------------------
	.section	.nv.constant0._Z16test_make_uchar4v,"a",@progbits
	.sectionflags	@""
	.align	4
.nv.constant0._Z16test_make_uchar4v:
	.zero		896


//--------------------- .nv.constant0._Z16test_make_uchar3v --------------------------
	.section	.nv.constant0._Z16test_make_uchar3v,"a",@progbits
	.sectionflags	@""
	.align	4
.nv.constant0._Z16test_make_uchar3v:
	.zero		896


//--------------------- .nv.constant0._Z16test_make_uchar2v --------------------------
	.section	.nv.constant0._Z16test_make_uchar2v,"a",@progbits
	.sectionflags	@""
	.align	4
.nv.constant0._Z16test_make_uchar2v:
	.zero		896


//--------------------- .nv.constant0._Z16test_make_uchar1v --------------------------
	.section	.nv.constant0._Z16test_make_uchar1v,"a",@progbits
	.sectionflags	@""
	.align	4
.nv.constant0._Z16test_make_uchar1v:
	.zero		896


//--------------------- .nv.constant0._Z15test_make_char4v --------------------------
	.section	.nv.constant0._Z15test_make_char4v,"a",@progbits
	.sectionflags	@""
	.align	4
.nv.constant0._Z15test_make_char4v:
	.zero		896


//--------------------- .nv.constant0._Z15test_make_char3v --------------------------
	.section	.nv.constant0._Z15test_make_char3v,"a",@progbits
	.sectionflags	@""
	.align	4
.nv.constant0._Z15test_make_char3v:
	.zero		896


//--------------------- .nv.constant0._Z15test_make_char2v --------------------------
	.section	.nv.constant0._Z15test_make_char2v,"a",@progbits
	.sectionflags	@""
	.align	4
.nv.constant0._Z15test_make_char2v:
	.zero		896


//--------------------- .nv.constant0._Z15test_make_char1v --------------------------
	.section	.nv.constant0._Z15test_make_char1v,"a",@progbits
	.sectionflags	@""
	.align	4
.nv.constant0._Z15test_make_char1v:
	.zero		896


//--------------------- SYMBOLS --------------------------

	.type		.nv.reservedSmem.offset0,@object
	.size		.nv.reservedSmem.offset0,0x4
